//
// Generated by NVIDIA NVVM Compiler
//
// Compiler Build ID: CL-36424714
// Cuda compilation tools, release 13.0, V13.0.88
// Based on NVVM 20.0.0
//

.version 9.0
.target sm_100
.address_size 64

	// .globl	_ZN7adaattn7kernels14qk_gemm_kernelIfEEvPKT_S4_PS2_iiiif
// _ZZN7adaattn7kernels14qk_gemm_kernelIfEEvPKT_S4_PS2_iiiifE6Q_tile has been demoted
// _ZZN7adaattn7kernels14qk_gemm_kernelIfEEvPKT_S4_PS2_iiiifE6K_tile has been demoted
// _ZZN7adaattn7kernels14qk_gemm_kernelI6__halfEEvPKT_S5_PS3_iiiifE6Q_tile has been demoted
// _ZZN7adaattn7kernels14qk_gemm_kernelI6__halfEEvPKT_S5_PS3_iiiifE6K_tile has been demoted

.visible .entry _ZN7adaattn7kernels14qk_gemm_kernelIfEEvPKT_S4_PS2_iiiif(
	.param .u64 .ptr .align 1 _ZN7adaattn7kernels14qk_gemm_kernelIfEEvPKT_S4_PS2_iiiif_param_0,
	.param .u64 .ptr .align 1 _ZN7adaattn7kernels14qk_gemm_kernelIfEEvPKT_S4_PS2_iiiif_param_1,
	.param .u64 .ptr .align 1 _ZN7adaattn7kernels14qk_gemm_kernelIfEEvPKT_S4_PS2_iiiif_param_2,
	.param .u32 _ZN7adaattn7kernels14qk_gemm_kernelIfEEvPKT_S4_PS2_iiiif_param_3,
	.param .u32 _ZN7adaattn7kernels14qk_gemm_kernelIfEEvPKT_S4_PS2_iiiif_param_4,
	.param .u32 _ZN7adaattn7kernels14qk_gemm_kernelIfEEvPKT_S4_PS2_iiiif_param_5,
	.param .u32 _ZN7adaattn7kernels14qk_gemm_kernelIfEEvPKT_S4_PS2_iiiif_param_6,
	.param .f32 _ZN7adaattn7kernels14qk_gemm_kernelIfEEvPKT_S4_PS2_iiiif_param_7
)
{
	.reg .pred 	%p<10>;
	.reg .b32 	%r<54>;
	.reg .b32 	%f<113>;
	.reg .b64 	%rd<13>;
	// demoted variable
	.shared .align 4 .b8 _ZZN7adaattn7kernels14qk_gemm_kernelIfEEvPKT_S4_PS2_iiiifE6Q_tile[16384];
	// demoted variable
	.shared .align 4 .b8 _ZZN7adaattn7kernels14qk_gemm_kernelIfEEvPKT_S4_PS2_iiiifE6K_tile[16384];
	ld.param.u64 	%rd5, [_ZN7adaattn7kernels14qk_gemm_kernelIfEEvPKT_S4_PS2_iiiif_param_0];
	ld.param.u64 	%rd6, [_ZN7adaattn7kernels14qk_gemm_kernelIfEEvPKT_S4_PS2_iiiif_param_1];
	ld.param.u64 	%rd7, [_ZN7adaattn7kernels14qk_gemm_kernelIfEEvPKT_S4_PS2_iiiif_param_2];
	ld.param.u32 	%r24, [_ZN7adaattn7kernels14qk_gemm_kernelIfEEvPKT_S4_PS2_iiiif_param_4];
	ld.param.u32 	%r25, [_ZN7adaattn7kernels14qk_gemm_kernelIfEEvPKT_S4_PS2_iiiif_param_5];
	ld.param.u32 	%r26, [_ZN7adaattn7kernels14qk_gemm_kernelIfEEvPKT_S4_PS2_iiiif_param_6];
	ld.param.f32 	%f8, [_ZN7adaattn7kernels14qk_gemm_kernelIfEEvPKT_S4_PS2_iiiif_param_7];
	mov.u32 	%r27, %ctaid.x;
	mov.u32 	%r28, %ctaid.y;
	mov.u32 	%r1, %ctaid.z;
	mov.u32 	%r51, %tid.x;
	mov.u32 	%r52, %tid.y;
	shl.b32 	%r4, %r28, 7;
	add.s32 	%r5, %r4, %r52;
	shl.b32 	%r6, %r27, 7;
	add.s32 	%r7, %r6, %r51;
	setp.lt.s32 	%p1, %r26, 1;
	mov.f32 	%f112, 0f00000000;
	@%p1 bra 	$L__BB0_7;
	div.s32 	%r30, %r1, %r25;
	mul.lo.s32 	%r31, %r30, %r25;
	sub.s32 	%r32, %r1, %r31;
	shl.b32 	%r33, %r52, 7;
	mov.u32 	%r34, _ZZN7adaattn7kernels14qk_gemm_kernelIfEEvPKT_S4_PS2_iiiifE6Q_tile;
	add.s32 	%r8, %r34, %r33;
	shl.b32 	%r35, %r51, 2;
	add.s32 	%r9, %r8, %r35;
	shl.b32 	%r36, %r51, 7;
	mov.u32 	%r37, _ZZN7adaattn7kernels14qk_gemm_kernelIfEEvPKT_S4_PS2_iiiifE6K_tile;
	add.s32 	%r10, %r37, %r36;
	shl.b32 	%r38, %r52, 2;
	add.s32 	%r11, %r10, %r38;
	mul.lo.s32 	%r39, %r30, %r24;
	add.s32 	%r40, %r52, %r39;
	add.s32 	%r41, %r40, %r4;
	mad.lo.s32 	%r42, %r25, %r41, %r32;
	mad.lo.s32 	%r50, %r26, %r42, %r51;
	add.s32 	%r43, %r51, %r39;
	add.s32 	%r44, %r43, %r6;
	mad.lo.s32 	%r45, %r25, %r44, %r32;
	mad.lo.s32 	%r49, %r26, %r45, %r52;
	cvta.to.global.u64 	%rd1, %rd5;
	cvta.to.global.u64 	%rd2, %rd6;
	mov.f32 	%f112, 0f00000000;
	mov.b32 	%r53, 0;
$L__BB0_2:
	setp.ge.s32 	%p2, %r5, %r24;
	mul.wide.s32 	%rd8, %r50, 4;
	add.s64 	%rd3, %rd1, %rd8;
	mul.wide.s32 	%rd9, %r49, 4;
	add.s64 	%rd4, %rd2, %rd9;
	setp.ge.s32 	%p3, %r51, %r26;
	mov.f32 	%f110, 0f00000000;
	or.pred  	%p4, %p2, %p3;
	@%p4 bra 	$L__BB0_4;
	ld.global.nc.f32 	%f110, [%rd3];
$L__BB0_4:
	setp.ge.s32 	%p5, %r7, %r24;
	st.shared.f32 	[%r9], %f110;
	setp.ge.s32 	%p6, %r52, %r26;
	mov.f32 	%f111, 0f00000000;
	or.pred  	%p7, %p5, %p6;
	@%p7 bra 	$L__BB0_6;
	ld.global.nc.f32 	%f111, [%rd4];
$L__BB0_6:
	st.shared.f32 	[%r11], %f111;
	bar.sync 	0;
	ld.shared.f32 	%f13, [%r8];
	ld.shared.f32 	%f14, [%r10];
	fma.rn.f32 	%f15, %f13, %f14, %f112;
	ld.shared.f32 	%f16, [%r8+4];
	ld.shared.f32 	%f17, [%r10+4];
	fma.rn.f32 	%f18, %f16, %f17, %f15;
	ld.shared.f32 	%f19, [%r8+8];
	ld.shared.f32 	%f20, [%r10+8];
	fma.rn.f32 	%f21, %f19, %f20, %f18;
	ld.shared.f32 	%f22, [%r8+12];
	ld.shared.f32 	%f23, [%r10+12];
	fma.rn.f32 	%f24, %f22, %f23, %f21;
	ld.shared.f32 	%f25, [%r8+16];
	ld.shared.f32 	%f26, [%r10+16];
	fma.rn.f32 	%f27, %f25, %f26, %f24;
	ld.shared.f32 	%f28, [%r8+20];
	ld.shared.f32 	%f29, [%r10+20];
	fma.rn.f32 	%f30, %f28, %f29, %f27;
	ld.shared.f32 	%f31, [%r8+24];
	ld.shared.f32 	%f32, [%r10+24];
	fma.rn.f32 	%f33, %f31, %f32, %f30;
	ld.shared.f32 	%f34, [%r8+28];
	ld.shared.f32 	%f35, [%r10+28];
	fma.rn.f32 	%f36, %f34, %f35, %f33;
	ld.shared.f32 	%f37, [%r8+32];
	ld.shared.f32 	%f38, [%r10+32];
	fma.rn.f32 	%f39, %f37, %f38, %f36;
	ld.shared.f32 	%f40, [%r8+36];
	ld.shared.f32 	%f41, [%r10+36];
	fma.rn.f32 	%f42, %f40, %f41, %f39;
	ld.shared.f32 	%f43, [%r8+40];
	ld.shared.f32 	%f44, [%r10+40];
	fma.rn.f32 	%f45, %f43, %f44, %f42;
	ld.shared.f32 	%f46, [%r8+44];
	ld.shared.f32 	%f47, [%r10+44];
	fma.rn.f32 	%f48, %f46, %f47, %f45;
	ld.shared.f32 	%f49, [%r8+48];
	ld.shared.f32 	%f50, [%r10+48];
	fma.rn.f32 	%f51, %f49, %f50, %f48;
	ld.shared.f32 	%f52, [%r8+52];
	ld.shared.f32 	%f53, [%r10+52];
	fma.rn.f32 	%f54, %f52, %f53, %f51;
	ld.shared.f32 	%f55, [%r8+56];
	ld.shared.f32 	%f56, [%r10+56];
	fma.rn.f32 	%f57, %f55, %f56, %f54;
	ld.shared.f32 	%f58, [%r8+60];
	ld.shared.f32 	%f59, [%r10+60];
	fma.rn.f32 	%f60, %f58, %f59, %f57;
	ld.shared.f32 	%f61, [%r8+64];
	ld.shared.f32 	%f62, [%r10+64];
	fma.rn.f32 	%f63, %f61, %f62, %f60;
	ld.shared.f32 	%f64, [%r8+68];
	ld.shared.f32 	%f65, [%r10+68];
	fma.rn.f32 	%f66, %f64, %f65, %f63;
	ld.shared.f32 	%f67, [%r8+72];
	ld.shared.f32 	%f68, [%r10+72];
	fma.rn.f32 	%f69, %f67, %f68, %f66;
	ld.shared.f32 	%f70, [%r8+76];
	ld.shared.f32 	%f71, [%r10+76];
	fma.rn.f32 	%f72, %f70, %f71, %f69;
	ld.shared.f32 	%f73, [%r8+80];
	ld.shared.f32 	%f74, [%r10+80];
	fma.rn.f32 	%f75, %f73, %f74, %f72;
	ld.shared.f32 	%f76, [%r8+84];
	ld.shared.f32 	%f77, [%r10+84];
	fma.rn.f32 	%f78, %f76, %f77, %f75;
	ld.shared.f32 	%f79, [%r8+88];
	ld.shared.f32 	%f80, [%r10+88];
	fma.rn.f32 	%f81, %f79, %f80, %f78;
	ld.shared.f32 	%f82, [%r8+92];
	ld.shared.f32 	%f83, [%r10+92];
	fma.rn.f32 	%f84, %f82, %f83, %f81;
	ld.shared.f32 	%f85, [%r8+96];
	ld.shared.f32 	%f86, [%r10+96];
	fma.rn.f32 	%f87, %f85, %f86, %f84;
	ld.shared.f32 	%f88, [%r8+100];
	ld.shared.f32 	%f89, [%r10+100];
	fma.rn.f32 	%f90, %f88, %f89, %f87;
	ld.shared.f32 	%f91, [%r8+104];
	ld.shared.f32 	%f92, [%r10+104];
	fma.rn.f32 	%f93, %f91, %f92, %f90;
	ld.shared.f32 	%f94, [%r8+108];
	ld.shared.f32 	%f95, [%r10+108];
	fma.rn.f32 	%f96, %f94, %f95, %f93;
	ld.shared.f32 	%f97, [%r8+112];
	ld.shared.f32 	%f98, [%r10+112];
	fma.rn.f32 	%f99, %f97, %f98, %f96;
	ld.shared.f32 	%f100, [%r8+116];
	ld.shared.f32 	%f101, [%r10+116];
	fma.rn.f32 	%f102, %f100, %f101, %f99;
	ld.shared.f32 	%f103, [%r8+120];
	ld.shared.f32 	%f104, [%r10+120];
	fma.rn.f32 	%f105, %f103, %f104, %f102;
	ld.shared.f32 	%f106, [%r8+124];
	ld.shared.f32 	%f107, [%r10+124];
	fma.rn.f32 	%f112, %f106, %f107, %f105;
	bar.sync 	0;
	add.s32 	%r53, %r53, 32;
	add.s32 	%r52, %r52, 32;
	add.s32 	%r51, %r51, 32;
	add.s32 	%r50, %r50, 32;
	add.s32 	%r49, %r49, 32;
	setp.lt.s32 	%p8, %r53, %r26;
	@%p8 bra 	$L__BB0_2;
$L__BB0_7:
	max.s32 	%r46, %r5, %r7;
	setp.ge.s32 	%p9, %r46, %r24;
	@%p9 bra 	$L__BB0_9;
	mad.lo.s32 	%r47, %r24, %r1, %r5;
	mad.lo.s32 	%r48, %r47, %r24, %r7;
	mul.f32 	%f108, %f8, %f112;
	cvta.to.global.u64 	%rd10, %rd7;
	mul.wide.u32 	%rd11, %r48, 4;
	add.s64 	%rd12, %rd10, %rd11;
	st.global.f32 	[%rd12], %f108;
$L__BB0_9:
	ret;

}
	// .globl	_ZN7adaattn7kernels14qk_gemm_kernelI6__halfEEvPKT_S5_PS3_iiiif
.visible .entry _ZN7adaattn7kernels14qk_gemm_kernelI6__halfEEvPKT_S5_PS3_iiiif(
	.param .u64 .ptr .align 1 _ZN7adaattn7kernels14qk_gemm_kernelI6__halfEEvPKT_S5_PS3_iiiif_param_0,
	.param .u64 .ptr .align 1 _ZN7adaattn7kernels14qk_gemm_kernelI6__halfEEvPKT_S5_PS3_iiiif_param_1,
	.param .u64 .ptr .align 1 _ZN7adaattn7kernels14qk_gemm_kernelI6__halfEEvPKT_S5_PS3_iiiif_param_2,
	.param .u32 _ZN7adaattn7kernels14qk_gemm_kernelI6__halfEEvPKT_S5_PS3_iiiif_param_3,
	.param .u32 _ZN7adaattn7kernels14qk_gemm_kernelI6__halfEEvPKT_S5_PS3_iiiif_param_4,
	.param .u32 _ZN7adaattn7kernels14qk_gemm_kernelI6__halfEEvPKT_S5_PS3_iiiif_param_5,
	.param .u32 _ZN7adaattn7kernels14qk_gemm_kernelI6__halfEEvPKT_S5_PS3_iiiif_param_6,
	.param .f32 _ZN7adaattn7kernels14qk_gemm_kernelI6__halfEEvPKT_S5_PS3_iiiif_param_7
)
{
	.reg .pred 	%p<10>;
	.reg .b16 	%rs<76>;
	.reg .b32 	%r<56>;
	.reg .b32 	%f<105>;
	.reg .b64 	%rd<13>;
	// demoted variable
	.shared .align 2 .b8 _ZZN7adaattn7kernels14qk_gemm_kernelI6__halfEEvPKT_S5_PS3_iiiifE6Q_tile[8192];
	// demoted variable
	.shared .align 2 .b8 _ZZN7adaattn7kernels14qk_gemm_kernelI6__halfEEvPKT_S5_PS3_iiiifE6K_tile[8192];
	ld.param.u64 	%rd5, [_ZN7adaattn7kernels14qk_gemm_kernelI6__halfEEvPKT_S5_PS3_iiiif_param_0];
	ld.param.u64 	%rd6, [_ZN7adaattn7kernels14qk_gemm_kernelI6__halfEEvPKT_S5_PS3_iiiif_param_1];
	ld.param.u64 	%rd7, [_ZN7adaattn7kernels14qk_gemm_kernelI6__halfEEvPKT_S5_PS3_iiiif_param_2];
	ld.param.u32 	%r24, [_ZN7adaattn7kernels14qk_gemm_kernelI6__halfEEvPKT_S5_PS3_iiiif_param_4];
	ld.param.u32 	%r25, [_ZN7adaattn7kernels14qk_gemm_kernelI6__halfEEvPKT_S5_PS3_iiiif_param_5];
	ld.param.u32 	%r26, [_ZN7adaattn7kernels14qk_gemm_kernelI6__halfEEvPKT_S5_PS3_iiiif_param_6];
	ld.param.f32 	%f4, [_ZN7adaattn7kernels14qk_gemm_kernelI6__halfEEvPKT_S5_PS3_iiiif_param_7];
	mov.u32 	%r27, %ctaid.x;
	mov.u32 	%r28, %ctaid.y;
	mov.u32 	%r1, %ctaid.z;
	mov.u32 	%r53, %tid.x;
	mov.u32 	%r54, %tid.y;
	shl.b32 	%r4, %r28, 7;
	add.s32 	%r5, %r4, %r54;
	shl.b32 	%r6, %r27, 7;
	add.s32 	%r7, %r6, %r53;
	setp.lt.s32 	%p1, %r26, 1;
	mov.f32 	%f104, 0f00000000;
	@%p1 bra 	$L__BB1_9;
	div.s32 	%r30, %r1, %r25;
	mul.lo.s32 	%r31, %r30, %r25;
	sub.s32 	%r32, %r1, %r31;
	shl.b32 	%r33, %r54, 6;
	mov.u32 	%r34, _ZZN7adaattn7kernels14qk_gemm_kernelI6__halfEEvPKT_S5_PS3_iiiifE6Q_tile;
	add.s32 	%r8, %r34, %r33;
	shl.b32 	%r35, %r53, 1;
	add.s32 	%r9, %r8, %r35;
	shl.b32 	%r36, %r53, 6;
	mov.u32 	%r37, _ZZN7adaattn7kernels14qk_gemm_kernelI6__halfEEvPKT_S5_PS3_iiiifE6K_tile;
	add.s32 	%r10, %r37, %r36;
	shl.b32 	%r38, %r54, 1;
	add.s32 	%r11, %r10, %r38;
	mul.lo.s32 	%r39, %r30, %r24;
	add.s32 	%r40, %r54, %r39;
	add.s32 	%r41, %r40, %r4;
	mad.lo.s32 	%r42, %r25, %r41, %r32;
	mad.lo.s32 	%r52, %r26, %r42, %r53;
	add.s32 	%r43, %r53, %r39;
	add.s32 	%r44, %r43, %r6;
	mad.lo.s32 	%r45, %r25, %r44, %r32;
	mad.lo.s32 	%r51, %r26, %r45, %r54;
	cvta.to.global.u64 	%rd1, %rd5;
	cvta.to.global.u64 	%rd2, %rd6;
	mov.f32 	%f104, 0f00000000;
	mov.b32 	%r55, 0;
$L__BB1_2:
	setp.ge.s32 	%p2, %r5, %r24;
	mul.wide.s32 	%rd8, %r52, 2;
	add.s64 	%rd3, %rd1, %rd8;
	mul.wide.s32 	%rd9, %r51, 2;
	add.s64 	%rd4, %rd2, %rd9;
	setp.ge.s32 	%p3, %r53, %r26;
	or.pred  	%p4, %p2, %p3;
	@%p4 bra 	$L__BB1_4;
	ld.global.nc.u16 	%rs74, [%rd3];
	bra.uni 	$L__BB1_5;
$L__BB1_4:
	mov.b32 	%r46, 0;
	// begin inline asm
	cvt.rn.f16.s32 %rs74, %r46;
	// end inline asm
$L__BB1_5:
	setp.ge.s32 	%p5, %r7, %r24;
	st.shared.u16 	[%r9], %rs74;
	setp.ge.s32 	%p6, %r54, %r26;
	or.pred  	%p7, %p5, %p6;
	@%p7 bra 	$L__BB1_7;
	ld.global.nc.u16 	%rs75, [%rd4];
	bra.uni 	$L__BB1_8;
$L__BB1_7:
	mov.b32 	%r47, 0;
	// begin inline asm
	cvt.rn.f16.s32 %rs75, %r47;
	// end inline asm
$L__BB1_8:
	st.shared.u16 	[%r11], %rs75;
	bar.sync 	0;
	ld.shared.u16 	%rs9, [%r8];
	// begin inline asm
	{  cvt.f32.f16 %f7, %rs9;}

	// end inline asm
	ld.shared.u16 	%rs10, [%r10];
	// begin inline asm
	{  cvt.f32.f16 %f8, %rs10;}

	// end inline asm
	fma.rn.f32 	%f71, %f7, %f8, %f104;
	ld.shared.u16 	%rs11, [%r8+2];
	// begin inline asm
	{  cvt.f32.f16 %f9, %rs11;}

	// end inline asm
	ld.shared.u16 	%rs12, [%r10+2];
	// begin inline asm
	{  cvt.f32.f16 %f10, %rs12;}

	// end inline asm
	fma.rn.f32 	%f72, %f9, %f10, %f71;
	ld.shared.u16 	%rs13, [%r8+4];
	// begin inline asm
	{  cvt.f32.f16 %f11, %rs13;}

	// end inline asm
	ld.shared.u16 	%rs14, [%r10+4];
	// begin inline asm
	{  cvt.f32.f16 %f12, %rs14;}

	// end inline asm
	fma.rn.f32 	%f73, %f11, %f12, %f72;
	ld.shared.u16 	%rs15, [%r8+6];
	// begin inline asm
	{  cvt.f32.f16 %f13, %rs15;}

	// end inline asm
	ld.shared.u16 	%rs16, [%r10+6];
	// begin inline asm
	{  cvt.f32.f16 %f14, %rs16;}

	// end inline asm
	fma.rn.f32 	%f74, %f13, %f14, %f73;
	ld.shared.u16 	%rs17, [%r8+8];
	// begin inline asm
	{  cvt.f32.f16 %f15, %rs17;}

	// end inline asm
	ld.shared.u16 	%rs18, [%r10+8];
	// begin inline asm
	{  cvt.f32.f16 %f16, %rs18;}

	// end inline asm
	fma.rn.f32 	%f75, %f15, %f16, %f74;
	ld.shared.u16 	%rs19, [%r8+10];
	// begin inline asm
	{  cvt.f32.f16 %f17, %rs19;}

	// end inline asm
	ld.shared.u16 	%rs20, [%r10+10];
	// begin inline asm
	{  cvt.f32.f16 %f18, %rs20;}

	// end inline asm
	fma.rn.f32 	%f76, %f17, %f18, %f75;
	ld.shared.u16 	%rs21, [%r8+12];
	// begin inline asm
	{  cvt.f32.f16 %f19, %rs21;}

	// end inline asm
	ld.shared.u16 	%rs22, [%r10+12];
	// begin inline asm
	{  cvt.f32.f16 %f20, %rs22;}

	// end inline asm
	fma.rn.f32 	%f77, %f19, %f20, %f76;
	ld.shared.u16 	%rs23, [%r8+14];
	// begin inline asm
	{  cvt.f32.f16 %f21, %rs23;}

	// end inline asm
	ld.shared.u16 	%rs24, [%r10+14];
	// begin inline asm
	{  cvt.f32.f16 %f22, %rs24;}

	// end inline asm
	fma.rn.f32 	%f78, %f21, %f22, %f77;
	ld.shared.u16 	%rs25, [%r8+16];
	// begin inline asm
	{  cvt.f32.f16 %f23, %rs25;}

	// end inline asm
	ld.shared.u16 	%rs26, [%r10+16];
	// begin inline asm
	{  cvt.f32.f16 %f24, %rs26;}

	// end inline asm
	fma.rn.f32 	%f79, %f23, %f24, %f78;
	ld.shared.u16 	%rs27, [%r8+18];
	// begin inline asm
	{  cvt.f32.f16 %f25, %rs27;}

	// end inline asm
	ld.shared.u16 	%rs28, [%r10+18];
	// begin inline asm
	{  cvt.f32.f16 %f26, %rs28;}

	// end inline asm
	fma.rn.f32 	%f80, %f25, %f26, %f79;
	ld.shared.u16 	%rs29, [%r8+20];
	// begin inline asm
	{  cvt.f32.f16 %f27, %rs29;}

	// end inline asm
	ld.shared.u16 	%rs30, [%r10+20];
	// begin inline asm
	{  cvt.f32.f16 %f28, %rs30;}

	// end inline asm
	fma.rn.f32 	%f81, %f27, %f28, %f80;
	ld.shared.u16 	%rs31, [%r8+22];
	// begin inline asm
	{  cvt.f32.f16 %f29, %rs31;}

	// end inline asm
	ld.shared.u16 	%rs32, [%r10+22];
	// begin inline asm
	{  cvt.f32.f16 %f30, %rs32;}

	// end inline asm
	fma.rn.f32 	%f82, %f29, %f30, %f81;
	ld.shared.u16 	%rs33, [%r8+24];
	// begin inline asm
	{  cvt.f32.f16 %f31, %rs33;}

	// end inline asm
	ld.shared.u16 	%rs34, [%r10+24];
	// begin inline asm
	{  cvt.f32.f16 %f32, %rs34;}

	// end inline asm
	fma.rn.f32 	%f83, %f31, %f32, %f82;
	ld.shared.u16 	%rs35, [%r8+26];
	// begin inline asm
	{  cvt.f32.f16 %f33, %rs35;}

	// end inline asm
	ld.shared.u16 	%rs36, [%r10+26];
	// begin inline asm
	{  cvt.f32.f16 %f34, %rs36;}

	// end inline asm
	fma.rn.f32 	%f84, %f33, %f34, %f83;
	ld.shared.u16 	%rs37, [%r8+28];
	// begin inline asm
	{  cvt.f32.f16 %f35, %rs37;}

	// end inline asm
	ld.shared.u16 	%rs38, [%r10+28];
	// begin inline asm
	{  cvt.f32.f16 %f36, %rs38;}

	// end inline asm
	fma.rn.f32 	%f85, %f35, %f36, %f84;
	ld.shared.u16 	%rs39, [%r8+30];
	// begin inline asm
	{  cvt.f32.f16 %f37, %rs39;}

	// end inline asm
	ld.shared.u16 	%rs40, [%r10+30];
	// begin inline asm
	{  cvt.f32.f16 %f38, %rs40;}

	// end inline asm
	fma.rn.f32 	%f86, %f37, %f38, %f85;
	ld.shared.u16 	%rs41, [%r8+32];
	// begin inline asm
	{  cvt.f32.f16 %f39, %rs41;}

	// end inline asm
	ld.shared.u16 	%rs42, [%r10+32];
	// begin inline asm
	{  cvt.f32.f16 %f40, %rs42;}

	// end inline asm
	fma.rn.f32 	%f87, %f39, %f40, %f86;
	ld.shared.u16 	%rs43, [%r8+34];
	// begin inline asm
	{  cvt.f32.f16 %f41, %rs43;}

	// end inline asm
	ld.shared.u16 	%rs44, [%r10+34];
	// begin inline asm
	{  cvt.f32.f16 %f42, %rs44;}

	// end inline asm
	fma.rn.f32 	%f88, %f41, %f42, %f87;
	ld.shared.u16 	%rs45, [%r8+36];
	// begin inline asm
	{  cvt.f32.f16 %f43, %rs45;}

	// end inline asm
	ld.shared.u16 	%rs46, [%r10+36];
	// begin inline asm
	{  cvt.f32.f16 %f44, %rs46;}

	// end inline asm
	fma.rn.f32 	%f89, %f43, %f44, %f88;
	ld.shared.u16 	%rs47, [%r8+38];
	// begin inline asm
	{  cvt.f32.f16 %f45, %rs47;}

	// end inline asm
	ld.shared.u16 	%rs48, [%r10+38];
	// begin inline asm
	{  cvt.f32.f16 %f46, %rs48;}

	// end inline asm
	fma.rn.f32 	%f90, %f45, %f46, %f89;
	ld.shared.u16 	%rs49, [%r8+40];
	// begin inline asm
	{  cvt.f32.f16 %f47, %rs49;}

	// end inline asm
	ld.shared.u16 	%rs50, [%r10+40];
	// begin inline asm
	{  cvt.f32.f16 %f48, %rs50;}

	// end inline asm
	fma.rn.f32 	%f91, %f47, %f48, %f90;
	ld.shared.u16 	%rs51, [%r8+42];
	// begin inline asm
	{  cvt.f32.f16 %f49, %rs51;}

	// end inline asm
	ld.shared.u16 	%rs52, [%r10+42];
	// begin inline asm
	{  cvt.f32.f16 %f50, %rs52;}

	// end inline asm
	fma.rn.f32 	%f92, %f49, %f50, %f91;
	ld.shared.u16 	%rs53, [%r8+44];
	// begin inline asm
	{  cvt.f32.f16 %f51, %rs53;}

	// end inline asm
	ld.shared.u16 	%rs54, [%r10+44];
	// begin inline asm
	{  cvt.f32.f16 %f52, %rs54;}

	// end inline asm
	fma.rn.f32 	%f93, %f51, %f52, %f92;
	ld.shared.u16 	%rs55, [%r8+46];
	// begin inline asm
	{  cvt.f32.f16 %f53, %rs55;}

	// end inline asm
	ld.shared.u16 	%rs56, [%r10+46];
	// begin inline asm
	{  cvt.f32.f16 %f54, %rs56;}

	// end inline asm
	fma.rn.f32 	%f94, %f53, %f54, %f93;
	ld.shared.u16 	%rs57, [%r8+48];
	// begin inline asm
	{  cvt.f32.f16 %f55, %rs57;}

	// end inline asm
	ld.shared.u16 	%rs58, [%r10+48];
	// begin inline asm
	{  cvt.f32.f16 %f56, %rs58;}

	// end inline asm
	fma.rn.f32 	%f95, %f55, %f56, %f94;
	ld.shared.u16 	%rs59, [%r8+50];
	// begin inline asm
	{  cvt.f32.f16 %f57, %rs59;}

	// end inline asm
	ld.shared.u16 	%rs60, [%r10+50];
	// begin inline asm
	{  cvt.f32.f16 %f58, %rs60;}

	// end inline asm
	fma.rn.f32 	%f96, %f57, %f58, %f95;
	ld.shared.u16 	%rs61, [%r8+52];
	// begin inline asm
	{  cvt.f32.f16 %f59, %rs61;}

	// end inline asm
	ld.shared.u16 	%rs62, [%r10+52];
	// begin inline asm
	{  cvt.f32.f16 %f60, %rs62;}

	// end inline asm
	fma.rn.f32 	%f97, %f59, %f60, %f96;
	ld.shared.u16 	%rs63, [%r8+54];
	// begin inline asm
	{  cvt.f32.f16 %f61, %rs63;}

	// end inline asm
	ld.shared.u16 	%rs64, [%r10+54];
	// begin inline asm
	{  cvt.f32.f16 %f62, %rs64;}

	// end inline asm
	fma.rn.f32 	%f98, %f61, %f62, %f97;
	ld.shared.u16 	%rs65, [%r8+56];
	// begin inline asm
	{  cvt.f32.f16 %f63, %rs65;}

	// end inline asm
	ld.shared.u16 	%rs66, [%r10+56];
	// begin inline asm
	{  cvt.f32.f16 %f64, %rs66;}

	// end inline asm
	fma.rn.f32 	%f99, %f63, %f64, %f98;
	ld.shared.u16 	%rs67, [%r8+58];
	// begin inline asm
	{  cvt.f32.f16 %f65, %rs67;}

	// end inline asm
	ld.shared.u16 	%rs68, [%r10+58];
	// begin inline asm
	{  cvt.f32.f16 %f66, %rs68;}

	// end inline asm
	fma.rn.f32 	%f100, %f65, %f66, %f99;
	ld.shared.u16 	%rs69, [%r8+60];
	// begin inline asm
	{  cvt.f32.f16 %f67, %rs69;}

	// end inline asm
	ld.shared.u16 	%rs70, [%r10+60];
	// begin inline asm
	{  cvt.f32.f16 %f68, %rs70;}

	// end inline asm
	fma.rn.f32 	%f101, %f67, %f68, %f100;
	ld.shared.u16 	%rs71, [%r8+62];
	// begin inline asm
	{  cvt.f32.f16 %f69, %rs71;}

	// end inline asm
	ld.shared.u16 	%rs72, [%r10+62];
	// begin inline asm
	{  cvt.f32.f16 %f70, %rs72;}

	// end inline asm
	fma.rn.f32 	%f104, %f69, %f70, %f101;
	bar.sync 	0;
	add.s32 	%r55, %r55, 32;
	add.s32 	%r54, %r54, 32;
	add.s32 	%r53, %r53, 32;
	add.s32 	%r52, %r52, 32;
	add.s32 	%r51, %r51, 32;
	setp.lt.s32 	%p8, %r55, %r26;
	@%p8 bra 	$L__BB1_2;
$L__BB1_9:
	max.s32 	%r48, %r5, %r7;
	setp.ge.s32 	%p9, %r48, %r24;
	@%p9 bra 	$L__BB1_11;
	mad.lo.s32 	%r49, %r24, %r1, %r5;
	mad.lo.s32 	%r50, %r49, %r24, %r7;
	mul.f32 	%f102, %f4, %f104;
	// begin inline asm
	{  cvt.rn.f16.f32 %rs73, %f102;}

	// end inline asm
	cvta.to.global.u64 	%rd10, %rd7;
	mul.wide.u32 	%rd11, %r50, 2;
	add.s64 	%rd12, %rd10, %rd11;
	st.global.u16 	[%rd12], %rs73;
$L__BB1_11:
	ret;

}


// ===== COMPILED SASS (sm_100) =====

	.target	sm_100

	.elftype	@"ET_EXEC"


//--------------------- .note.nv.tkinfo           --------------------------
	.section	.note.nv.tkinfo,"",@"SHT_NOTE"
	.sectionflags	@"SHF_NOTE_NV_TKINFO"
	.tkinfo
        /*0018*/ 	.word	0x00000002
        /*0030*/ 	.string	""
        /*0030*/ 	.string	"ptxas"
        /*0030*/ 	.string	"Cuda compilation tools, release 13.0, V13.0.88"
        /*0030*/ 	.string	"Build cuda_13.0.r13.0/compiler.36424714_0"
        /*0030*/ 	.string	"-arch sm_100 -m 64 "



//--------------------- .note.nv.cuinfo           --------------------------
	.section	.note.nv.cuinfo,"",@"SHT_NOTE"
	.sectionflags	@"SHF_NOTE_NV_CUINFO"
        /*0018*/ 	.short	0x0002
        /*001a*/ 	.short	0x0064
        /*001c*/ 	.short	0x0082
	.zero		2


//--------------------- .nv.info                  --------------------------
	.section	.nv.info,"",@"SHT_CUDA_INFO"
	.align	4


	//----- nvinfo : EIATTR_REGCOUNT
	.align		4
        /*0000*/ 	.byte	0x04, 0x2f
        /*0002*/ 	.short	(.L_1 - .L_0)
	.align		4
.L_0:
        /*0004*/ 	.word	index@(_ZN7adaattn7kernels14qk_gemm_kernelIfEEvPKT_S4_PS2_iiiif)
        /*0008*/ 	.word	0x0000002c


	//----- nvinfo : EIATTR_FRAME_SIZE
	.align		4
.L_1:
        /*000c*/ 	.byte	0x04, 0x11
        /*000e*/ 	.short	(.L_3 - .L_2)
	.align		4
.L_2:
        /*0010*/ 	.word	index@(_ZN7adaattn7kernels14qk_gemm_kernelIfEEvPKT_S4_PS2_iiiif)
        /*0014*/ 	.word	0x00000000


	//----- nvinfo : EIATTR_REGCOUNT
	.align		4
.L_3:
        /*0018*/ 	.byte	0x04, 0x2f
        /*001a*/ 	.short	(.L_5 - .L_4)
	.align		4
.L_4:
        /*001c*/ 	.word	index@(_ZN7adaattn7kernels14qk_gemm_kernelI6__halfEEvPKT_S5_PS3_iiiif)
        /*0020*/ 	.word	0x00000020


	//----- nvinfo : EIATTR_FRAME_SIZE
	.align		4
.L_5:
        /*0024*/ 	.byte	0x04, 0x11
        /*0026*/ 	.short	(.L_7 - .L_6)
	.align		4
.L_6:
        /*0028*/ 	.word	index@(_ZN7adaattn7kernels14qk_gemm_kernelI6__halfEEvPKT_S5_PS3_iiiif)
        /*002c*/ 	.word	0x00000000


	//----- nvinfo : EIATTR_MIN_STACK_SIZE
	.align		4
.L_7:
        /*0030*/ 	.byte	0x04, 0x12
        /*0032*/ 	.short	(.L_9 - .L_8)
	.align		4
.L_8:
        /*0034*/ 	.word	index@(_ZN7adaattn7kernels14qk_gemm_kernelI6__halfEEvPKT_S5_PS3_iiiif)
        /*0038*/ 	.word	0x00000000


	//----- nvinfo : EIATTR_MIN_STACK_SIZE
	.align		4
.L_9:
        /*003c*/ 	.byte	0x04, 0x12
        /*003e*/ 	.short	(.L_11 - .L_10)
	.align		4
.L_10:
        /*0040*/ 	.word	index@(_ZN7adaattn7kernels14qk_gemm_kernelIfEEvPKT_S4_PS2_iiiif)
        /*0044*/ 	.word	0x00000000
.L_11:


//--------------------- .nv.compat                --------------------------
	.section	.nv.compat,"",@"SHT_CUDA_COMPAT_INFO"
	.align	4
        /*0000*/ 	.byte	0x02, 0x09, 0x00, 0x00, 0x02, 0x02, 0x01, 0x00, 0x02, 0x05, 0x05, 0x00, 0x03, 0x07, 0x01, 0x01
        /*0010*/ 	.byte	0x02, 0x03, 0x00, 0x00, 0x02, 0x06, 0x01, 0x00, 0x04, 0x0b, 0x08, 0x00, 0x09, 0x00, 0x00, 0x00
        /*0020*/ 	.byte	0x00, 0x00, 0x00, 0x00


//--------------------- .nv.info._ZN7adaattn7kernels14qk_gemm_kernelI6__halfEEvPKT_S5_PS3_iiiif --------------------------
	.section	.nv.info._ZN7adaattn7kernels14qk_gemm_kernelI6__halfEEvPKT_S5_PS3_iiiif,"",@"SHT_CUDA_INFO"
	.sectionflags	@""
	.align	4


	//----- nvinfo : EIATTR_CUDA_API_VERSION
	.align		4
        /*0000*/ 	.byte	0x04, 0x37
        /*0002*/ 	.short	(.L_13 - .L_12)
.L_12:
        /*0004*/ 	.word	0x00000082


	//----- nvinfo : EIATTR_KPARAM_INFO
	.align		4
.L_13:
        /*0008*/ 	.byte	0x04, 0x17
        /*000a*/ 	.short	(.L_15 - .L_14)
.L_14:
        /*000c*/ 	.word	0x00000000
        /*0010*/ 	.short	0x0007
        /*0012*/ 	.short	0x0028
        /*0014*/ 	.byte	0x00, 0xf0, 0x11, 0x00


	//----- nvinfo : EIATTR_KPARAM_INFO
	.align		4
.L_15:
        /*0018*/ 	.byte	0x04, 0x17
        /*001a*/ 	.short	(.L_17 - .L_16)
.L_16:
        /*001c*/ 	.word	0x00000000
        /*0020*/ 	.short	0x0006
        /*0022*/ 	.short	0x0024
        /*0024*/ 	.byte	0x00, 0xf0, 0x11, 0x00


	//----- nvinfo : EIATTR_KPARAM_INFO
	.align		4
.L_17:
        /*0028*/ 	.byte	0x04, 0x17
        /*002a*/ 	.short	(.L_19 - .L_18)
.L_18:
        /*002c*/ 	.word	0x00000000
        /*0030*/ 	.short	0x0005
        /*0032*/ 	.short	0x0020
        /*0034*/ 	.byte	0x00, 0xf0, 0x11, 0x00


	//----- nvinfo : EIATTR_KPARAM_INFO
	.align		4
.L_19:
        /*0038*/ 	.byte	0x04, 0x17
        /*003a*/ 	.short	(.L_21 - .L_20)
.L_20:
        /*003c*/ 	.word	0x00000000
        /*0040*/ 	.short	0x0004
        /*0042*/ 	.short	0x001c
        /*0044*/ 	.byte	0x00, 0xf0, 0x11, 0x00


	//----- nvinfo : EIATTR_KPARAM_INFO
	.align		4
.L_21:
        /*0048*/ 	.byte	0x04, 0x17
        /*004a*/ 	.short	(.L_23 - .L_22)
.L_22:
        /*004c*/ 	.word	0x00000000
        /*0050*/ 	.short	0x0003
        /*0052*/ 	.short	0x0018
        /*0054*/ 	.byte	0x00, 0xf0, 0x11, 0x00


	//----- nvinfo : EIATTR_KPARAM_INFO
	.align		4
.L_23:
        /*0058*/ 	.byte	0x04, 0x17
        /*005a*/ 	.short	(.L_25 - .L_24)
.L_24:
        /*005c*/ 	.word	0x00000000
        /*0060*/ 	.short	0x0002
        /*0062*/ 	.short	0x0010
        /*0064*/ 	.byte	0x00, 0xf5, 0x21, 0x00


	//----- nvinfo : EIATTR_KPARAM_INFO
	.align		4
.L_25:
        /*0068*/ 	.byte	0x04, 0x17
        /*006a*/ 	.short	(.L_27 - .L_26)
.L_26:
        /*006c*/ 	.word	0x00000000
        /*0070*/ 	.short	0x0001
        /*0072*/ 	.short	0x0008
        /*0074*/ 	.byte	0x00, 0xf5, 0x21, 0x00


	//----- nvinfo : EIATTR_KPARAM_INFO
	.align		4
.L_27:
        /*0078*/ 	.byte	0x04, 0x17
        /*007a*/ 	.short	(.L_29 - .L_28)
.L_28:
        /*007c*/ 	.word	0x00000000
        /*0080*/ 	.short	0x0000
        /*0082*/ 	.short	0x0000
        /*0084*/ 	.byte	0x00, 0xf5, 0x21, 0x00


	//----- nvinfo : EIATTR_SPARSE_MMA_MASK
	.align		4
.L_29:
        /*0088*/ 	.byte	0x03, 0x50
        /*008a*/ 	.short	0x0000


	//----- nvinfo : EIATTR_MAXREG_COUNT
	.align		4
        /*008c*/ 	.byte	0x03, 0x1b
        /*008e*/ 	.short	0x00ff


	//----- nvinfo : EIATTR_NUM_BARRIERS
	.align		4
        /*0090*/ 	.byte	0x02, 0x4c
        /*0092*/ 	.byte	0x01
	.zero		1


	//----- nvinfo : EIATTR_MERCURY_ISA_VERSION
	.align		4
        /*0094*/ 	.byte	0x03, 0x5f
        /*0096*/ 	.short	0x0101


	//----- nvinfo : EIATTR_VRC_CTA_INIT_COUNT
	.align		4
        /*0098*/ 	.byte	0x02, 0x4a
	.zero		1
	.zero		1


	//----- nvinfo : EIATTR_EXIT_INSTR_OFFSETS
	.align		4
        /*009c*/ 	.byte	0x04, 0x1c
        /*009e*/ 	.short	(.L_31 - .L_30)


	//   ....[0]....
.L_30:
        /*00a0*/ 	.word	0x00000c70


	//   ....[1]....
        /*00a4*/ 	.word	0x00000d00


	//----- nvinfo : EIATTR_CBANK_PARAM_SIZE
	.align		4
.L_31:
        /*00a8*/ 	.byte	0x03, 0x19
        /*00aa*/ 	.short	0x002c


	//----- nvinfo : EIATTR_PARAM_CBANK
	.align		4
        /*00ac*/ 	.byte	0x04, 0x0a
        /*00ae*/ 	.short	(.L_33 - .L_32)
	.align		4
.L_32:
        /*00b0*/ 	.word	index@(.nv.constant0._ZN7adaattn7kernels14qk_gemm_kernelI6__halfEEvPKT_S5_PS3_iiiif)
        /*00b4*/ 	.short	0x0380
        /*00b6*/ 	.short	0x002c


	//----- nvinfo : EIATTR_SW_WAR
	.align		4
.L_33:
        /*00b8*/ 	.byte	0x04, 0x36
        /*00ba*/ 	.short	(.L_35 - .L_34)
.L_34:
        /*00bc*/ 	.word	0x00000008
.L_35:


//--------------------- .nv.info._ZN7adaattn7kernels14qk_gemm_kernelIfEEvPKT_S4_PS2_iiiif --------------------------
	.section	.nv.info._ZN7adaattn7kernels14qk_gemm_kernelIfEEvPKT_S4_PS2_iiiif,"",@"SHT_CUDA_INFO"
	.sectionflags	@""
	.align	4


	//----- nvinfo : EIATTR_CUDA_API_VERSION
	.align		4
        /*0000*/ 	.byte	0x04, 0x37
        /*0002*/ 	.short	(.L_37 - .L_36)
.L_36:
        /*0004*/ 	.word	0x00000082


	//----- nvinfo : EIATTR_KPARAM_INFO
	.align		4
.L_37:
        /*0008*/ 	.byte	0x04, 0x17
        /*000a*/ 	.short	(.L_39 - .L_38)
.L_38:
        /*000c*/ 	.word	0x00000000
        /*0010*/ 	.short	0x0007
        /*0012*/ 	.short	0x0028
        /*0014*/ 	.byte	0x00, 0xf0, 0x11, 0x00


	//----- nvinfo : EIATTR_KPARAM_INFO
	.align		4
.L_39:
        /*0018*/ 	.byte	0x04, 0x17
        /*001a*/ 	.short	(.L_41 - .L_40)
.L_40:
        /*001c*/ 	.word	0x00000000
        /*0020*/ 	.short	0x0006
        /*0022*/ 	.short	0x0024
        /*0024*/ 	.byte	0x00, 0xf0, 0x11, 0x00


	//----- nvinfo : EIATTR_KPARAM_INFO
	.align		4
.L_41:
        /*0028*/ 	.byte	0x04, 0x17
        /*002a*/ 	.short	(.L_43 - .L_42)
.L_42:
        /*002c*/ 	.word	0x00000000
        /*0030*/ 	.short	0x0005
        /*0032*/ 	.short	0x0020
        /*0034*/ 	.byte	0x00, 0xf0, 0x11, 0x00


	//----- nvinfo : EIATTR_KPARAM_INFO
	.align		4
.L_43:
        /*0038*/ 	.byte	0x04, 0x17
        /*003a*/ 	.short	(.L_45 - .L_44)
.L_44:
        /*003c*/ 	.word	0x00000000
        /*0040*/ 	.short	0x0004
        /*0042*/ 	.short	0x001c
        /*0044*/ 	.byte	0x00, 0xf0, 0x11, 0x00


	//----- nvinfo : EIATTR_KPARAM_INFO
	.align		4
.L_45:
        /*0048*/ 	.byte	0x04, 0x17
        /*004a*/ 	.short	(.L_47 - .L_46)
.L_46:
        /*004c*/ 	.word	0x00000000
        /*0050*/ 	.short	0x0003
        /*0052*/ 	.short	0x0018
        /*0054*/ 	.byte	0x00, 0xf0, 0x11, 0x00


	//----- nvinfo : EIATTR_KPARAM_INFO
	.align		4
.L_47:
        /*0058*/ 	.byte	0x04, 0x17
        /*005a*/ 	.short	(.L_49 - .L_48)
.L_48:
        /*005c*/ 	.word	0x00000000
        /*0060*/ 	.short	0x0002
        /*0062*/ 	.short	0x0010
        /*0064*/ 	.byte	0x00, 0xf5, 0x21, 0x00


	//----- nvinfo : EIATTR_KPARAM_INFO
	.align		4
.L_49:
        /*0068*/ 	.byte	0x04, 0x17
        /*006a*/ 	.short	(.L_51 - .L_50)
.L_50:
        /*006c*/ 	.word	0x00000000
        /*0070*/ 	.short	0x0001
        /*0072*/ 	.short	0x0008
        /*0074*/ 	.byte	0x00, 0xf5, 0x21, 0x00


	//----- nvinfo : EIATTR_KPARAM_INFO
	.align		4
.L_51:
        /*0078*/ 	.byte	0x04, 0x17
        /*007a*/ 	.short	(.L_53 - .L_52)
.L_52:
        /*007c*/ 	.word	0x00000000
        /*0080*/ 	.short	0x0000
        /*0082*/ 	.short	0x0000
        /*0084*/ 	.byte	0x00, 0xf5, 0x21, 0x00


	//----- nvinfo : EIATTR_SPARSE_MMA_MASK
	.align		4
.L_53:
        /*0088*/ 	.byte	0x03, 0x50
        /*008a*/ 	.short	0x0000


	//----- nvinfo : EIATTR_MAXREG_COUNT
	.align		4
        /*008c*/ 	.byte	0x03, 0x1b
        /*008e*/ 	.short	0x00ff


	//----- nvinfo : EIATTR_NUM_BARRIERS
	.align		4
        /*0090*/ 	.byte	0x02, 0x4c
        /*0092*/ 	.byte	0x01
	.zero		1


	//----- nvinfo : EIATTR_MERCURY_ISA_VERSION
	.align		4
        /*0094*/ 	.byte	0x03, 0x5f
        /*0096*/ 	.short	0x0101


	//----- nvinfo : EIATTR_VRC_CTA_INIT_COUNT
	.align		4
        /*0098*/ 	.byte	0x02, 0x4a
	.zero		1
	.zero		1


	//----- nvinfo : EIATTR_EXIT_INSTR_OFFSETS
	.align		4
        /*009c*/ 	.byte	0x04, 0x1c
        /*009e*/ 	.short	(.L_55 - .L_54)


	//   ....[0]....
.L_54:
        /*00a0*/ 	.word	0x00000880


	//   ....[1]....
        /*00a4*/ 	.word	0x00000900


	//----- nvinfo : EIATTR_CBANK_PARAM_SIZE
	.align		4
.L_55:
        /*00a8*/ 	.byte	0x03, 0x19
        /*00aa*/ 	.short	0x002c


	//----- nvinfo : EIATTR_PARAM_CBANK
	.align		4
        /*00ac*/ 	.byte	0x04, 0x0a
        /*00ae*/ 	.short	(.L_57 - .L_56)
	.align		4
.L_56:
        /*00b0*/ 	.word	index@(.nv.constant0._ZN7adaattn7kernels14qk_gemm_kernelIfEEvPKT_S4_PS2_iiiif)
        /*00b4*/ 	.short	0x0380
        /*00b6*/ 	.short	0x002c


	//----- nvinfo : EIATTR_SW_WAR
	.align		4
.L_57:
        /*00b8*/ 	.byte	0x04, 0x36
        /*00ba*/ 	.short	(.L_59 - .L_58)
.L_58:
        /*00bc*/ 	.word	0x00000008
.L_59:


//--------------------- .nv.callgraph             --------------------------
	.section	.nv.callgraph,"",@"SHT_CUDA_CALLGRAPH"
	.align	4
	.sectionentsize	8
	.align		4
        /*0000*/ 	.word	0x00000000
	.align		4
        /*0004*/ 	.word	0xffffffff
	.align		4
        /*0008*/ 	.word	0x00000000
	.align		4
        /*000c*/ 	.word	0xfffffffe
	.align		4
        /*0010*/ 	.word	0x00000000
	.align		4
        /*0014*/ 	.word	0xfffffffd
	.align		4
        /*0018*/ 	.word	0x00000000
	.align		4
        /*001c*/ 	.word	0xfffffffc


//--------------------- .text._ZN7adaattn7kernels14qk_gemm_kernelI6__halfEEvPKT_S5_PS3_iiiif --------------------------
	.section	.text._ZN7adaattn7kernels14qk_gemm_kernelI6__halfEEvPKT_S5_PS3_iiiif,"ax",@progbits
	.align	128
        .global         _ZN7adaattn7kernels14qk_gemm_kernelI6__halfEEvPKT_S5_PS3_iiiif
        .type           _ZN7adaattn7kernels14qk_gemm_kernelI6__halfEEvPKT_S5_PS3_iiiif,@function
        .size           _ZN7adaattn7kernels14qk_gemm_kernelI6__halfEEvPKT_S5_PS3_iiiif,(.L_x_6 - _ZN7adaattn7kernels14qk_gemm_kernelI6__halfEEvPKT_S5_PS3_iiiif)
        .other          _ZN7adaattn7kernels14qk_gemm_kernelI6__halfEEvPKT_S5_PS3_iiiif,@"STO_CUDA_ENTRY STV_DEFAULT"
_ZN7adaattn7kernels14qk_gemm_kernelI6__halfEEvPKT_S5_PS3_iiiif:
.text._ZN7adaattn7kernels14qk_gemm_kernelI6__halfEEvPKT_S5_PS3_iiiif:
[----:B------:R-:W-:Y:S01]  /*0000*/  LDC R1, c[0x0][0x37c] ;  /* 0x0000df00ff017b82 */ /* 0x000fe20000000800 */
[----:B------:R-:W0:Y:S01]  /*0010*/  S2R R2, SR_CTAID.X ;  /* 0x0000000000027919 */ /* 0x000e220000002500 */
[----:B------:R-:W1:Y:S01]  /*0020*/  LDCU UR12, c[0x0][0x39c] ;  /* 0x00007380ff0c77ac */ /* 0x000e620008000800 */
[----:B------:R-:W-:Y:S01]  /*0030*/  HFMA2 R28, -RZ, RZ, 0, 0 ;  /* 0x00000000ff1c7431 */ /* 0x000fe200000001ff */
[----:B------:R-:W2:Y:S01]  /*0040*/  S2R R3, SR_CTAID.Y ;  /* 0x0000000000037919 */ /* 0x000ea20000002600 */
[----:B------:R-:W3:Y:S01]  /*0050*/  LDCU UR7, c[0x0][0x3a4] ;  /* 0x00007480ff0777ac */ /* 0x000ee20008000800 */
[----:B------:R-:W2:Y:S01]  /*0060*/  S2R R21, SR_TID.Y ;  /* 0x0000000000157919 */ /* 0x000ea20000002200 */
[----:B------:R-:W4:Y:S01]  /*0070*/  LDCU.64 UR8, c[0x0][0x358] ;  /* 0x00006b00ff0877ac */ /* 0x000f220008000a00 */
[----:B------:R-:W0:Y:S01]  /*0080*/  S2R R20, SR_TID.X ;  /* 0x0000000000147919 */ /* 0x000e220000002100 */
[----:B---3--:R-:W-:Y:S01]  /*0090*/  UISETP.GE.AND UP0, UPT, UR7, 0x1, UPT ;  /* 0x000000010700788c */ /* 0x008fe2000bf06270 */
[----:B--2---:R-:W-:-:S02]  /*00a0*/  LEA R23, R3, R21, 0x7 ;  /* 0x0000001503177211 */ /* 0x004fc400078e38ff */
[----:B0-----:R-:W-:-:S04]  /*00b0*/  LEA R22, R2, R20, 0x7 ;  /* 0x0000001402167211 */ /* 0x001fc800078e38ff */
[----:B------:R-:W-:-:S04]  /*00c0*/  VIMNMX R0, PT, PT, R23, R22, !PT ;  /* 0x0000001617007248 */ /* 0x000fc80007fe0100 */
[----:B-1----:R-:W-:Y:S02]  /*00d0*/  ISETP.GE.AND P2, PT, R0, UR12, PT ;  /* 0x0000000c00007c0c */ /* 0x002fe4000bf46270 */
[----:B------:R-:W0:Y:S01]  /*00e0*/  S2R R0, SR_CTAID.Z ;  /* 0x0000000000007919 */ /* 0x000e220000002700 */
[----:B----4-:R-:W-:Y:S10]  /*00f0*/  BRA.U !UP0, `(.L_x_0) ;  /* 0x0000000908dc7547 */ /* 0x010ff4000b800000 */
[----:B------:R-:W1:Y:S01]  /*0100*/  LDC R5, c[0x0][0x3a0] ;  /* 0x0000e800ff057b82 */ /* 0x000e620000000800 */
[----:B------:R-:W2:Y:S01]  /*0110*/  LDCU UR10, c[0x0][0x39c] ;  /* 0x00007380ff0a77ac */ /* 0x000ea20008000800 */
[----:B------:R-:W-:Y:S01]  /*0120*/  MOV R28, RZ ;  /* 0x000000ff001c7202 */ /* 0x000fe20000000f00 */
[----:B------:R-:W-:Y:S01]  /*0130*/  UMOV UR4, 0x400 ;  /* 0x0000040000047882 */ /* 0x000fe20000000000 */
[----:B------:R-:W3:Y:S04]  /*0140*/  LDCU UR11, c[0x0][0x39c] ;  /* 0x00007380ff0b77ac */ /* 0x000ee80008000800 */
[----:B------:R-:W4:Y:S01]  /*0150*/  S2UR UR6, SR_CgaCtaId ;  /* 0x00000000000679c3 */ /* 0x000f220000008800 */
[----:B------:R-:W-:-:S07]  /*0160*/  UIADD3 UR5, UPT, UPT, UR4, 0x2000, URZ ;  /* 0x0000200004057890 */ /* 0x000fce000fffe0ff */
[----:B------:R-:W0:Y:S01]  /*0170*/  LDC.64 R26, c[0x0][0x380] ;  /* 0x0000e000ff1a7b82 */ /* 0x000e220000000a00 */
[----:B-1----:R-:W-:-:S07]  /*0180*/  IABS R9, R5 ;  /* 0x0000000500097213 */ /* 0x002fce0000000000 */
[----:B------:R-:W1:Y:S01]  /*0190*/  LDC.64 R24, c[0x0][0x388] ;  /* 0x0000e200ff187b82 */ /* 0x000e620000000a00 */
[----:B------:R-:W5:Y:S01]  /*01a0*/  I2F.RP R4, R9 ;  /* 0x0000000900047306 */ /* 0x000f620000209400 */
[----:B----4-:R-:W-:Y:S02]  /*01b0*/  ULEA UR4, UR6, UR4, 0x18 ;  /* 0x0000000406047291 */ /* 0x010fe4000f8ec0ff */
[----:B------:R-:W-:Y:S01]  /*01c0*/  ULEA UR5, UR6, UR5, 0x18 ;  /* 0x0000000506057291 */ /* 0x000fe2000f8ec0ff */
[----:B------:R-:W4:Y:S04]  /*01d0*/  LDCU UR6, c[0x0][0x3a4] ;  /* 0x00007480ff0677ac */ /* 0x000f280008000800 */
[----:B-----5:R-:W5:Y:S02]  /*01e0*/  MUFU.RCP R4, R4 ;  /* 0x0000000400047308 */ /* 0x020f640000001000 */
[----:B-----5:R-:W-:-:S06]  /*01f0*/  IADD3 R6, PT, PT, R4, 0xffffffe, RZ ;  /* 0x0ffffffe04067810 */ /* 0x020fcc0007ffe0ff */
[----:B------:R5:W2:Y:S02]  /*0200*/  F2I.FTZ.U32.TRUNC.NTZ R7, R6 ;  /* 0x0000000600077305 */ /* 0x000aa4000021f000 */
[----:B-----5:R-:W-:Y:S02]  /*0210*/  MOV R6, RZ ;  /* 0x000000ff00067202 */ /* 0x020fe40000000f00 */
[----:B--2---:R-:W-:-:S05]  /*0220*/  IADD3 R8, PT, PT, RZ, -R7, RZ ;  /* 0x80000007ff087210 */ /* 0x004fca0007ffe0ff */
[----:B------:R-:W-:Y:S01]  /*0230*/  IMAD R11, R8, R9, RZ ;  /* 0x00000009080b7224 */ /* 0x000fe200078e02ff */
[----:B0-----:R-:W-:-:S03]  /*0240*/  IABS R8, R0 ;  /* 0x0000000000087213 */ /* 0x001fc60000000000 */
[----:B------:R-:W-:-:S06]  /*0250*/  IMAD.HI.U32 R7, R7, R11, R6 ;  /* 0x0000000b07077227 */ /* 0x000fcc00078e0006 */
[----:B------:R-:W-:-:S05]  /*0260*/  IMAD.HI.U32 R7, R7, R8, RZ ;  /* 0x0000000807077227 */ /* 0x000fca00078e00ff */
[----:B------:R-:W-:-:S05]  /*0270*/  IADD3 R4, PT, PT, -R7, RZ, RZ ;  /* 0x000000ff07047210 */ /* 0x000fca0007ffe1ff */
[----:B------:R-:W-:-:S05]  /*0280*/  IMAD R4, R9, R4, R8 ;  /* 0x0000000409047224 */ /* 0x000fca00078e0208 */
[----:B------:R-:W-:-:S13]  /*0290*/  ISETP.GT.U32.AND P3, PT, R9, R4, PT ;  /* 0x000000040900720c */ /* 0x000fda0003f64070 */
[-C--:B------:R-:W-:Y:S02]  /*02a0*/  @!P3 IADD3 R4, PT, PT, R4, -R9.reuse, RZ ;  /* 0x800000090404b210 */ /* 0x080fe40007ffe0ff */
[----:B------:R-:W-:Y:S02]  /*02b0*/  @!P3 IADD3 R7, PT, PT, R7, 0x1, RZ ;  /* 0x000000010707b810 */ /* 0x000fe40007ffe0ff */
[----:B------:R-:W-:Y:S02]  /*02c0*/  ISETP.GE.U32.AND P0, PT, R4, R9, PT ;  /* 0x000000090400720c */ /* 0x000fe40003f06070 */
[----:B------:R-:W-:Y:S02]  /*02d0*/  LOP3.LUT R4, R0, R5, RZ, 0x3c, !PT ;  /* 0x0000000500047212 */ /* 0x000fe400078e3cff */
[----:B------:R-:W-:Y:S02]  /*02e0*/  ISETP.NE.AND P3, PT, R5, RZ, PT ;  /* 0x000000ff0500720c */ /* 0x000fe40003f65270 */
[----:B------:R-:W-:-:S07]  /*02f0*/  ISETP.GE.AND P1, PT, R4, RZ, PT ;  /* 0x000000ff0400720c */ /* 0x000fce0003f26270 */
[----:B------:R-:W-:-:S06]  /*0300*/  @P0 IADD3 R7, PT, PT, R7, 0x1, RZ ;  /* 0x0000000107070810 */ /* 0x000fcc0007ffe0ff */
[----:B------:R-:W-:Y:S02]  /*0310*/  @!P1 IADD3 R7, PT, PT, -R7, RZ, RZ ;  /* 0x000000ff07079210 */ /* 0x000fe40007ffe1ff */
[----:B------:R-:W-:-:S05]  /*0320*/  @!P3 LOP3.LUT R7, RZ, R5, RZ, 0x33, !PT ;  /* 0x00000005ff07b212 */ /* 0x000fca00078e33ff */
[C---:B------:R-:W-:Y:S02]  /*0330*/  IMAD R4, R7.reuse, UR10, R21 ;  /* 0x0000000a07047c24 */ /* 0x040fe4000f8e0215 */
[C---:B------:R-:W-:Y:S01]  /*0340*/  IMAD R9, R7.reuse, UR10, R20 ;  /* 0x0000000a07097c24 */ /* 0x040fe2000f8e0214 */
[----:B------:R-:W-:Y:S02]  /*0350*/  IADD3 R7, PT, PT, -R7, RZ, RZ ;  /* 0x000000ff07077210 */ /* 0x000fe40007ffe1ff */
[----:B------:R-:W-:Y:S02]  /*0360*/  LEA R6, R3, R4, 0x7 ;  /* 0x0000000403067211 */ /* 0x000fe400078e38ff */
[----:B------:R-:W-:Y:S01]  /*0370*/  LEA R9, R2, R9, 0x7 ;  /* 0x0000000902097211 */ /* 0x000fe200078e38ff */
[----:B------:R-:W-:Y:S01]  /*0380*/  IMAD R2, R5, R7, R0 ;  /* 0x0000000705027224 */ /* 0x000fe200078e0200 */
[----:B------:R-:W-:Y:S01]  /*0390*/  LEA R3, R21, UR4, 0x6 ;  /* 0x0000000415037c11 */ /* 0x000fe2000f8e30ff */
[----:B------:R-:W-:Y:S01]  /*03a0*/  UMOV UR4, URZ ;  /* 0x000000ff00047c82 */ /* 0x000fe20008000000 */
[----:B------:R-:W-:Y:S01]  /*03b0*/  LEA R4, R20, UR5, 0x6 ;  /* 0x0000000514047c11 */ /* 0x000fe2000f8e30ff */
[----:B------:R-:W-:-:S02]  /*03c0*/  IMAD R7, R6, R5, R2 ;  /* 0x0000000506077224 */ /* 0x000fc400078e0202 */
[----:B------:R-:W-:Y:S01]  /*03d0*/  IMAD R8, R9, R5, R2 ;  /* 0x0000000509087224 */ /* 0x000fe200078e0202 */
[----:B------:R-:W-:Y:S01]  /*03e0*/  LEA R5, R20, R3, 0x1 ;  /* 0x0000000314057211 */ /* 0x000fe200078e08ff */
[----:B------:R-:W-:Y:S01]  /*03f0*/  IMAD R2, R7, UR7, R20 ;  /* 0x0000000707027c24 */ /* 0x000fe2000f8e0214 */
[----:B------:R-:W-:Y:S01]  /*0400*/  LEA R6, R21, R4, 0x1 ;  /* 0x0000000415067211 */ /* 0x000fe200078e08ff */
[----:B-1-34-:R-:W-:-:S07]  /*0410*/  IMAD R7, R8, UR7, R21 ;  /* 0x0000000708077c24 */ /* 0x01afce000f8e0215 */
.L_x_1:
[----:B------:R-:W-:Y:S01]  /*0420*/  ISETP.GE.AND P0, PT, R20, UR6, PT ;  /* 0x0000000614007c0c */ /* 0x000fe2000bf06270 */
[----:B------:R-:W-:Y:S01]  /*0430*/  IMAD.WIDE R18, R2, 0x2, R26 ;  /* 0x0000000202127825 */ /* 0x000fe200078e021a */
[----:B------:R-:W-:Y:S02]  /*0440*/  ISETP.GE.AND P1, PT, R21, UR6, PT ;  /* 0x0000000615007c0c */ /* 0x000fe4000bf26270 */
[----:B------:R-:W-:Y:S01]  /*0450*/  ISETP.GE.OR P0, PT, R23, UR11, P0 ;  /* 0x0000000b17007c0c */ /* 0x000fe20008706670 */
[----:B------:R-:W-:Y:S01]  /*0460*/  IMAD.WIDE R16, R7, 0x2, R24 ;  /* 0x0000000207107825 */ /* 0x000fe200078e0218 */
[----:B------:R-:W-:-:S11]  /*0470*/  ISETP.GE.OR P1, PT, R22, UR11, P1 ;  /* 0x0000000b16007c0c */ /* 0x000fd60008f26670 */
[----:B------:R-:W2:Y:S04]  /*0480*/  @!P0 LDG.E.U16.CONSTANT R29, desc[UR8][R18.64] ;  /* 0x00000008121d8981 */ /* 0x000ea8000c1e9500 */
[----:B------:R-:W3:Y:S01]  /*0490*/  @!P1 LDG.E.U16.CONSTANT R17, desc[UR8][R16.64] ;  /* 0x0000000810119981 */ /* 0x000ee2000c1e9500 */
[----:B------:R-:W-:Y:S01]  /*04a0*/  UIADD3 UR4, UPT, UPT, UR4, 0x20, URZ ;  /* 0x0000002004047890 */ /* 0x000fe2000fffe0ff */
[----:B------:R-:W-:Y:S02]  /*04b0*/  IADD3 R21, PT, PT, R21, 0x20, RZ ;  /* 0x0000002015157810 */ /* 0x000fe40007ffe0ff */
[----:B------:R-:W-:Y:S01]  /*04c0*/  IADD3 R20, PT, PT, R20, 0x20, RZ ;  /* 0x0000002014147810 */ /* 0x000fe20007ffe0ff */
[----:B------:R-:W-:Y:S01]  /*04d0*/  UISETP.GE.AND UP0, UPT, UR4, UR6, UPT ;  /* 0x000000060400728c */ /* 0x000fe2000bf06270 */
[----:B------:R-:W-:-:S02]  /*04e0*/  IADD3 R2, PT, PT, R2, 0x20, RZ ;  /* 0x0000002002027810 */ /* 0x000fc40007ffe0ff */
[----:B------:R-:W-:Y:S02]  /*04f0*/  IADD3 R7, PT, PT, R7, 0x20, RZ ;  /* 0x0000002007077810 */ /* 0x000fe40007ffe0ff */
[----:B------:R-:W-:Y:S02]  /*0500*/  @P0 PRMT R29, RZ, 0x7610, R29 ;  /* 0x00007610ff1d0816 */ /* 0x000fe4000000001d */
[----:B------:R-:W-:-:S03]  /*0510*/  @P1 PRMT R17, RZ, 0x7610, R17 ;  /* 0x00007610ff111816 */ /* 0x000fc60000000011 */
[----:B--2---:R-:W-:Y:S04]  /*0520*/  STS.U16 [R5], R29 ;  /* 0x0000001d05007388 */ /* 0x004fe80000000400 */
[----:B---3--:R-:W-:Y:S01]  /*0530*/  STS.U16 [R6], R17 ;  /* 0x0000001106007388 */ /* 0x008fe20000000400 */
[----:B------:R-:W-:Y:S06]  /*0540*/  BAR.SYNC.DEFER_BLOCKING 0x0 ;  /* 0x0000000000007b1d */ /* 0x000fec0000010000 */
[----:B------:R-:W0:Y:S04]  /*0550*/  LDS.64 R8, [R3] ;  /* 0x0000000003087984 */ /* 0x000e280000000a00 */
[----:B------:R-:W1:Y:S04]  /*0560*/  LDS.64 R10, [R4] ;  /* 0x00000000040a7984 */ /* 0x000e680000000a00 */
[----:B------:R-:W-:Y:S04]  /*0570*/  LDS.64 R12, [R3+0x8] ;  /* 0x00000800030c7984 */ /* 0x000fe80000000a00 */
[----:B------:R-:W2:Y:S01]  /*0580*/  LDS.64 R14, [R4+0x8] ;  /* 0x00000800040e7984 */ /* 0x000ea20000000a00 */
[----:B0-----:R-:W-:-:S02]  /*0590*/  HADD2.F32 R19, -RZ, R8.H0_H0 ;  /* 0x20000008ff137230 */ /* 0x001fc40000004100 */
[--C-:B------:R-:W-:Y:S02]  /*05a0*/  HADD2.F32 R17, -RZ, R9.reuse.H0_H0 ;  /* 0x20000009ff117230 */ /* 0x100fe40000004100 */
[--C-:B-1----:R-:W-:Y:S02]  /*05b0*/  HADD2.F32 R16, -RZ, R10.reuse.H0_H0 ;  /* 0x2000000aff107230 */ /* 0x102fe40000004100 */
[----:B------:R-:W-:Y:S02]  /*05c0*/  HADD2.F32 R10, -RZ, R10.H1_H1 ;  /* 0x3000000aff0a7230 */ /* 0x000fe40000004100 */
[----:B------:R-:W-:Y:S02]  /*05d0*/  HADD2.F32 R9, -RZ, R9.H1_H1 ;  /* 0x30000009ff097230 */ /* 0x000fe40000004100 */
[----:B------:R-:W-:Y:S01]  /*05e0*/  FFMA R16, R19, R16, R28 ;  /* 0x0000001013107223 */ /* 0x000fe2000000001c */
[----:B------:R-:W-:Y:S02]  /*05f0*/  HADD2.F32 R19, -RZ, R8.H1_H1 ;  /* 0x30000008ff137230 */ /* 0x000fe40000004100 */
[----:B------:R-:W-:-:S02]  /*0600*/  HADD2.F32 R8, -RZ, R11.H0_H0 ;  /* 0x2000000bff087230 */ /* 0x000fc40000004100 */
[----:B------:R-:W-:Y:S02]  /*0610*/  HADD2.F32 R11, -RZ, R11.H1_H1 ;  /* 0x3000000bff0b7230 */ /* 0x000fe40000004100 */
[----:B------:R-:W-:Y:S02]  /*0620*/  FFMA R10, R19, R10, R16 ;  /* 0x0000000a130a7223 */ /* 0x000fe40000000010 */
[----:B------:R-:W0:Y:S02]  /*0630*/  LDS.64 R18, [R4+0x10] ;  /* 0x0000100004127984 */ /* 0x000e240000000a00 */
[----:B------:R-:W-:Y:S01]  /*0640*/  FFMA R8, R17, R8, R10 ;  /* 0x0000000811087223 */ /* 0x000fe2000000000a */
[--C-:B--2---:R-:W-:Y:S01]  /*0650*/  HADD2.F32 R10, -RZ, R14.reuse.H0_H0 ;  /* 0x2000000eff0a7230 */ /* 0x104fe20000004100 */
[----:B------:R-:W1:Y:S01]  /*0660*/  LDS.64 R16, [R3+0x10] ;  /* 0x0000100003107984 */ /* 0x000e620000000a00 */
[----:B------:R-:W-:Y:S02]  /*0670*/  HADD2.F32 R14, -RZ, R14.H1_H1 ;  /* 0x3000000eff0e7230 */ /* 0x000fe40000004100 */
[----:B------:R-:W-:Y:S01]  /*0680*/  FFMA R8, R9, R11, R8 ;  /* 0x0000000b09087223 */ /* 0x000fe20000000008 */
[----:B------:R-:W-:-:S05]  /*0690*/  HADD2.F32 R9, -RZ, R12.H0_H0 ;  /* 0x2000000cff097230 */ /* 0x000fca0000004100 */
[----:B------:R-:W-:Y:S01]  /*06a0*/  FFMA R8, R9, R10, R8 ;  /* 0x0000000a09087223 */ /* 0x000fe20000000008 */
[----:B------:R-:W-:Y:S02]  /*06b0*/  HADD2.F32 R9, -RZ, R12.H1_H1 ;  /* 0x3000000cff097230 */ /* 0x000fe40000004100 */
[--C-:B------:R-:W-:Y:S02]  /*06c0*/  HADD2.F32 R10, -RZ, R15.reuse.H0_H0 ;  /* 0x2000000fff0a7230 */ /* 0x100fe40000004100 */
[----:B------:R-:W-:Y:S02]  /*06d0*/  HADD2.F32 R15, -RZ, R15.H1_H1 ;  /* 0x3000000fff0f7230 */ /* 0x000fe40000004100 */
[----:B------:R-:W-:Y:S01]  /*06e0*/  FFMA R8, R9, R14, R8 ;  /* 0x0000000e09087223 */ /* 0x000fe20000000008 */
[--C-:B------:R-:W-:Y:S02]  /*06f0*/  HADD2.F32 R9, -RZ, R13.reuse.H0_H0 ;  /* 0x2000000dff097230 */ /* 0x100fe40000004100 */
[----:B------:R-:W-:-:S03]  /*0700*/  HADD2.F32 R13, -RZ, R13.H1_H1 ;  /* 0x3000000dff0d7230 */ /* 0x000fc60000004100 */
[----:B------:R-:W-:Y:S02]  /*0710*/  FFMA R12, R9, R10, R8 ;  /* 0x0000000a090c7223 */ /* 0x000fe40000000008 */
[----:B------:R-:W2:Y:S02]  /*0720*/  LDS.64 R10, [R3+0x18] ;  /* 0x00001800030a7984 */ /* 0x000ea40000000a00 */
[----:B------:R-:W-:Y:S02]  /*0730*/  FFMA R12, R13, R15, R12 ;  /* 0x0000000f0d0c7223 */ /* 0x000fe4000000000c */
[----:B------:R-:W3:Y:S01]  /*0740*/  LDS.64 R8, [R4+0x18] ;  /* 0x0000180004087984 */ /* 0x000ee20000000a00 */
[--C-:B0-----:R-:W-:Y:S02]  /*0750*/  HADD2.F32 R14, -RZ, R18.reuse.H0_H0 ;  /* 0x20000012ff0e7230 */ /* 0x101fe40000004100 */
[----:B------:R-:W-:Y:S02]  /*0760*/  HADD2.F32 R18, -RZ, R18.H1_H1 ;  /* 0x30000012ff127230 */ /* 0x000fe40000004100 */
[----:B-1----:R-:W-:-:S02]  /*0770*/  HADD2.F32 R13, -RZ, R16.H0_H0 ;  /* 0x20000010ff0d7230 */ /* 0x002fc40000004100 */
[--C-:B------:R-:W-:Y:S02]  /*0780*/  HADD2.F32 R15, -RZ, R19.reuse.H0_H0 ;  /* 0x20000013ff0f7230 */ /* 0x100fe40000004100 */
[----:B------:R-:W-:Y:S02]  /*0790*/  HADD2.F32 R28, -RZ, R19.H1_H1 ;  /* 0x30000013ff1c7230 */ /* 0x000fe40000004100 */
[----:B------:R-:W-:Y:S01]  /*07a0*/  FFMA R12, R13, R14, R12 ;  /* 0x0000000e0d0c7223 */ /* 0x000fe2000000000c */
[----:B------:R-:W-:Y:S02]  /*07b0*/  HADD2.F32 R13, -RZ, R16.H1_H1 ;  /* 0x30000010ff0d7230 */ /* 0x000fe40000004100 */
[----:B------:R-:W-:-:S03]  /*07c0*/  HADD2.F32 R14, -RZ, R17.H0_H0 ;  /* 0x20000011ff0e7230 */ /* 0x000fc60000004100 */
[----:B------:R-:W-:Y:S01]  /*07d0*/  FFMA R13, R13, R18, R12 ;  /* 0x000000120d0d7223 */ /* 0x000fe2000000000c */
[----:B------:R-:W-:Y:S01]  /*07e0*/  HADD2.F32 R12, -RZ, R17.H1_H1 ;  /* 0x30000011ff0c7230 */ /* 0x000fe20000004100 */
[----:B------:R-:W0:Y:S02]  /*07f0*/  LDS.64 R18, [R4+0x20] ;  /* 0x0000200004127984 */ /* 0x000e240000000a00 */
[----:B------:R-:W-:Y:S02]  /*0800*/  FFMA R13, R14, R15, R13 ;  /* 0x0000000f0e0d7223 */ /* 0x000fe4000000000d */
[----:B------:R-:W1:Y:S02]  /*0810*/  LDS.64 R16, [R3+0x20] ;  /* 0x0000200003107984 */ /* 0x000e640000000a00 */
[----:B------:R-:W-:Y:S01]  /*0820*/  FFMA R12, R12, R28, R13 ;  /* 0x0000001c0c0c7223 */ /* 0x000fe2000000000d */
[----:B--2---:R-:W-:Y:S02]  /*0830*/  HADD2.F32 R13, -RZ, R10.H0_H0 ;  /* 0x2000000aff0d7230 */ /* 0x004fe40000004100 */
[----:B---3--:R-:W-:-:S02]  /*0840*/  HADD2.F32 R14, -RZ, R8.H0_H0 ;  /* 0x20000008ff0e7230 */ /* 0x008fc40000004100 */
[----:B------:R-:W-:-:S03]  /*0850*/  HADD2.F32 R8, -RZ, R8.H1_H1 ;  /* 0x30000008ff087230 */ /* 0x000fc60000004100 */
[----:B------:R-:W-:Y:S01]  /*0860*/  FFMA R12, R13, R14, R12 ;  /* 0x0000000e0d0c7223 */ /* 0x000fe2000000000c */
[----:B------:R-:W-:Y:S01]  /*0870*/  HADD2.F32 R13, -RZ, R10.H1_H1 ;  /* 0x3000000aff0d7230 */ /* 0x000fe20000004100 */
[----:B------:R-:W2:Y:S01]  /*0880*/  LDS.64 R14, [R3+0x28] ;  /* 0x00002800030e7984 */ /* 0x000ea20000000a00 */
[--C-:B------:R-:W-:Y:S02]  /*0890*/  HADD2.F32 R10, -RZ, R9.reuse.H0_H0 ;  /* 0x20000009ff0a7230 */ /* 0x100fe40000004100 */
[----:B------:R-:W-:Y:S02]  /*08a0*/  HADD2.F32 R9, -RZ, R9.H1_H1 ;  /* 0x30000009ff097230 */ /* 0x000fe40000004100 */
[----:B------:R-:W-:Y:S01]  /*08b0*/  FFMA R8, R13, R8, R12 ;  /* 0x000000080d087223 */ /* 0x000fe2000000000c */
[--C-:B------:R-:W-:Y:S02]  /*08c0*/  HADD2.F32 R13, -RZ, R11.reuse.H0_H0 ;  /* 0x2000000bff0d7230 */ /* 0x100fe40000004100 */
[----:B------:R-:W-:-:S03]  /*08d0*/  HADD2.F32 R11, -RZ, R11.H1_H1 ;  /* 0x3000000bff0b7230 */ /* 0x000fc60000004100 */
[----:B------:R-:W-:Y:S02]  /*08e0*/  FFMA R8, R13, R10, R8 ;  /* 0x0000000a0d087223 */ /* 0x000fe40000000008 */
[----:B------:R-:W3:Y:S02]  /*08f0*/  LDS.64 R12, [R4+0x28] ;  /* 0x00002800040c7984 */ /* 0x000ee40000000a00 */
[----:B------:R-:W-:Y:S01]  /*0900*/  FFMA R8, R11, R9, R8 ;  /* 0x000000090b087223 */ /* 0x000fe20000000008 */
[--C-:B0-----:R-:W-:Y:S02]  /*0910*/  HADD2.F32 R10, -RZ, R18.reuse.H0_H0 ;  /* 0x20000012ff0a7230 */ /* 0x101fe40000004100 */
[----:B------:R-:W-:Y:S02]  /*0920*/  HADD2.F32 R18, -RZ, R18.H1_H1 ;  /* 0x30000012ff127230 */ /* 0x000fe40000004100 */
[----:B-1----:R-:W-:-:S05]  /*0930*/  HADD2.F32 R9, -RZ, R16.H0_H0 ;  /* 0x20000010ff097230 */ /* 0x002fca0000004100 */
[----:B------:R-:W-:Y:S01]  /*0940*/  FFMA R8, R9, R10, R8 ;  /* 0x0000000a09087223 */ /* 0x000fe20000000008 */
[----:B------:R-:W-:Y:S02]  /*0950*/  HADD2.F32 R9, -RZ, R16.H1_H1 ;  /* 0x30000010ff097230 */ /* 0x000fe40000004100 */
[--C-:B------:R-:W-:Y:S02]  /*0960*/  HADD2.F32 R10, -RZ, R19.reuse.H0_H0 ;  /* 0x20000013ff0a7230 */ /* 0x100fe40000004100 */
[----:B------:R-:W-:Y:S02]  /*0970*/  HADD2.F32 R19, -RZ, R19.H1_H1 ;  /* 0x30000013ff137230 */ /* 0x000fe40000004100 */
[----:B------:R-:W-:Y:S01]  /*0980*/  FFMA R8, R9, R18, R8 ;  /* 0x0000001209087223 */ /* 0x000fe20000000008 */
[--C-:B------:R-:W-:Y:S02]  /*0990*/  HADD2.F32 R9, -RZ, R17.reuse.H0_H0 ;  /* 0x20000011ff097230 */ /* 0x100fe40000004100 */
[----:B------:R-:W-:-:S02]  /*09a0*/  HADD2.F32 R17, -RZ, R17.H1_H1 ;  /* 0x30000011ff117230 */ /* 0x000fc40000004100 */
[----:B--2---:R-:W-:Y:S02]  /*09b0*/  HADD2.F32 R16, -RZ, R14.H0_H0 ;  /* 0x2000000eff107230 */ /* 0x004fe40000004100 */
[----:B------:R-:W-:Y:S02]  /*09c0*/  FFMA R8, R9, R10, R8 ;  /* 0x0000000a09087223 */ /* 0x000fe40000000008 */
[----:B------:R-:W0:Y:S02]  /*09d0*/  LDS.64 R10, [R4+0x30] ;  /* 0x00003000040a7984 */ /* 0x000e240000000a00 */
[----:B------:R-:W-:Y:S02]  /*09e0*/  FFMA R17, R17, R19, R8 ;  /* 0x0000001311117223 */ /* 0x000fe40000000008 */
[----:B------:R-:W1:Y:S01]  /*09f0*/  LDS.64 R8, [R3+0x30] ;  /* 0x0000300003087984 */ /* 0x000e620000000a00 */
[--C-:B---3--:R-:W-:Y:S02]  /*0a00*/  HADD2.F32 R18, -RZ, R12.reuse.H0_H0 ;  /* 0x2000000cff127230 */ /* 0x108fe40000004100 */
        /* <DEDUP_REMOVED lines=21> */
[----:B------:R-:W-:-:S03]  /*0b60*/  HADD2.F32 R9, -RZ, R9.H1_H1 ;  /* 0x30000009ff097230 */ /* 0x000fc60000004100 */
[----:B------:R-:W-:Y:S01]  /*0b70*/  FFMA R8, R13, R8, R10 ;  /* 0x000000080d087223 */ /* 0x000fe2000000000a */
[--C-:B--2---:R-:W-:Y:S02]  /*0b80*/  HADD2.F32 R10, -RZ, R18.reuse.H0_H0 ;  /* 0x20000012ff0a7230 */ /* 0x104fe40000004100 */
[----:B------:R-:W-:Y:S02]  /*0b90*/  HADD2.F32 R18, -RZ, R18.H1_H1 ;  /* 0x30000012ff127230 */ /* 0x000fe40000004100 */
[----:B------:R-:W-:Y:S01]  /*0ba0*/  FFMA R8, R9, R11, R8 ;  /* 0x0000000b09087223 */ /* 0x000fe20000000008 */
[--C-:B---3--:R-:W-:Y:S02]  /*0bb0*/  HADD2.F32 R13, -RZ, R16.reuse.H0_H0 ;  /* 0x20000010ff0d7230 */ /* 0x108fe40000004100 */
[----:B------:R-:W-:Y:S02]  /*0bc0*/  HADD2.F32 R9, -RZ, R16.H1_H1 ;  /* 0x30000010ff097230 */ /* 0x000fe40000004100 */
[----:B------:R-:W-:-:S02]  /*0bd0*/  HADD2.F32 R11, -RZ, R17.H0_H0 ;  /* 0x20000011ff0b7230 */ /* 0x000fc40000004100 */
[----:B------:R-:W-:Y:S01]  /*0be0*/  FFMA R8, R13, R10, R8 ;  /* 0x0000000a0d087223 */ /* 0x000fe20000000008 */
[----:B------:R-:W-:Y:S02]  /*0bf0*/  HADD2.F32 R10, -RZ, R19.H0_H0 ;  /* 0x20000013ff0a7230 */ /* 0x000fe40000004100 */
[----:B------:R-:W-:Y:S02]  /*0c00*/  HADD2.F32 R17, -RZ, R17.H1_H1 ;  /* 0x30000011ff117230 */ /* 0x000fe40000004100 */
[----:B------:R-:W-:Y:S01]  /*0c10*/  FFMA R8, R9, R18, R8 ;  /* 0x0000001209087223 */ /* 0x000fe20000000008 */
[----:B------:R-:W-:-:S03]  /*0c20*/  HADD2.F32 R19, -RZ, R19.H1_H1 ;  /* 0x30000013ff137230 */ /* 0x000fc60000004100 */
[----:B------:R-:W-:-:S04]  /*0c30*/  FFMA R8, R11, R10, R8 ;  /* 0x0000000a0b087223 */ /* 0x000fc80000000008 */
[----:B------:R-:W-:Y:S01]  /*0c40*/  FFMA R28, R17, R19, R8 ;  /* 0x00000013111c7223 */ /* 0x000fe20000000008 */
[----:B------:R-:W-:Y:S06]  /*0c50*/  BAR.SYNC.DEFER_BLOCKING 0x0 ;  /* 0x0000000000007b1d */ /* 0x000fec0000010000 */
[----:B------:R-:W-:Y:S05]  /*0c60*/  BRA.U !UP0, `(.L_x_1) ;  /* 0xfffffff508ec7547 */ /* 0x000fea000b83ffff */
.L_x_0:
[----:B------:R-:W-:Y:S05]  /*0c70*/  @P2 EXIT ;  /* 0x000000000000294d */ /* 0x000fea0003800000 */
[----:B------:R-:W1:Y:S01]  /*0c80*/  LDC.64 R2, c[0x0][0x390] ;  /* 0x0000e400ff027b82 */ /* 0x000e620000000a00 */
[----:B------:R-:W2:Y:S01]  /*0c90*/  LDCU UR4, c[0x0][0x3a8] ;  /* 0x00007500ff0477ac */ /* 0x000ea20008000800 */
[----:B0-----:R-:W-:-:S04]  /*0ca0*/  IMAD R23, R0, UR12, R23 ;  /* 0x0000000c00177c24 */ /* 0x001fc8000f8e0217 */
[----:B------:R-:W-:Y:S02]  /*0cb0*/  IMAD R23, R23, UR12, R22 ;  /* 0x0000000c17177c24 */ /* 0x000fe4000f8e0216 */
[----:B--2---:R-:W-:-:S05]  /*0cc0*/  FMUL R28, R28, UR4 ;  /* 0x000000041c1c7c20 */ /* 0x004fca0008400000 */
[----:B------:R-:W-:Y:S01]  /*0cd0*/  F2FP.F16.F32.PACK_AB R28, RZ, R28 ;  /* 0x0000001cff1c723e */ /* 0x000fe200000000ff */
[----:B-1----:R-:W-:-:S05]  /*0ce0*/  IMAD.WIDE.U32 R2, R23, 0x2, R2 ;  /* 0x0000000217027825 */ /* 0x002fca00078e0002 */
[----:B------:R-:W-:Y:S01]  /*0cf0*/  STG.E.U16 desc[UR8][R2.64], R28 ;  /* 0x0000001c02007986 */ /* 0x000fe2000c101508 */
[----:B------:R-:W-:Y:S05]  /*0d00*/  EXIT ;  /* 0x000000000000794d */ /* 0x000fea0003800000 */
.L_x_2:
[----:B------:R-:W-:-:S00]  /*0d10*/  BRA `(.L_x_2) ;  /* 0xfffffffc00fc7947 */ /* 0x000fc0000383ffff */
[----:B------:R-:W-:-:S00]  /*0d20*/  NOP ;  /* 0x0000000000007918 */ /* 0x000fc00000000000 */
        /* <DEDUP_REMOVED lines=13> */
.L_x_6:


//--------------------- .text._ZN7adaattn7kernels14qk_gemm_kernelIfEEvPKT_S4_PS2_iiiif --------------------------
	.section	.text._ZN7adaattn7kernels14qk_gemm_kernelIfEEvPKT_S4_PS2_iiiif,"ax",@progbits
	.align	128
        .global         _ZN7adaattn7kernels14qk_gemm_kernelIfEEvPKT_S4_PS2_iiiif
        .type           _ZN7adaattn7kernels14qk_gemm_kernelIfEEvPKT_S4_PS2_iiiif,@function
        .size           _ZN7adaattn7kernels14qk_gemm_kernelIfEEvPKT_S4_PS2_iiiif,(.L_x_7 - _ZN7adaattn7kernels14qk_gemm_kernelIfEEvPKT_S4_PS2_iiiif)
        .other          _ZN7adaattn7kernels14qk_gemm_kernelIfEEvPKT_S4_PS2_iiiif,@"STO_CUDA_ENTRY STV_DEFAULT"
_ZN7adaattn7kernels14qk_gemm_kernelIfEEvPKT_S4_PS2_iiiif:
.text._ZN7adaattn7kernels14qk_gemm_kernelIfEEvPKT_S4_PS2_iiiif:
        /* <DEDUP_REMOVED lines=9> */
[----:B------:R-:W3:Y:S01]  /*0090*/  S2R R29, SR_CTAID.Z ;  /* 0x00000000001d7919 */ /* 0x000ee20000002700 */
[----:B-1----:R-:W-:Y:S01]  /*00a0*/  UISETP.GE.AND UP0, UPT, UR7, 0x1, UPT ;  /* 0x000000010700788c */ /* 0x002fe2000bf06270 */
[----:B--2---:R-:W-:-:S02]  /*00b0*/  LEA R34, R6, R33, 0x7 ;  /* 0x0000002106227211 */ /* 0x004fc400078e38ff */
[----:B0-----:R-:W-:-:S04]  /*00c0*/  LEA R32, R0, R35, 0x7 ;  /* 0x0000002300207211 */ /* 0x001fc800078e38ff */
[----:B------:R-:W-:-:S04]  /*00d0*/  VIMNMX R2, PT, PT, R34, R32, !PT ;  /* 0x0000002022027248 */ /* 0x000fc80007fe0100 */
[----:B---3--:R-:W-:Y:S01]  /*00e0*/  ISETP.GE.AND P2, PT, R2, UR12, PT ;  /* 0x0000000c02007c0c */ /* 0x008fe2000bf46270 */
[----:B----4-:R-:W-:-:S12]  /*00f0*/  BRA.U !UP0, `(.L_x_3) ;  /* 0x0000000508e07547 */ /* 0x010fd8000b800000 */
[----:B------:R-:W0:Y:S01]  /*0100*/  LDC R2, c[0x0][0x3a0] ;  /* 0x0000e800ff027b82 */ /* 0x000e220000000800 */
[----:B------:R-:W-:Y:S01]  /*0110*/  IABS R9, R29 ;  /* 0x0000001d00097213 */ /* 0x000fe20000000000 */
[----:B------:R-:W1:Y:S01]  /*0120*/  LDCU UR10, c[0x0][0x39c] ;  /* 0x00007380ff0a77ac */ /* 0x000e620008000800 */
[----:B------:R-:W-:Y:S01]  /*0130*/  MOV R13, RZ ;  /* 0x000000ff000d7202 */ /* 0x000fe20000000f00 */
[----:B------:R-:W-:Y:S01]  /*0140*/  UMOV UR4, 0x400 ;  /* 0x0000040000047882 */ /* 0x000fe20000000000 */
[----:B------:R-:W2:Y:S03]  /*0150*/  LDCU UR11, c[0x0][0x39c] ;  /* 0x00007380ff0b77ac */ /* 0x000ea60008000800 */
[----:B------:R-:W3:Y:S01]  /*0160*/  S2UR UR6, SR_CgaCtaId ;  /* 0x00000000000679c3 */ /* 0x000ee20000008800 */
[----:B------:R-:W-:-:S07]  /*0170*/  UIADD3 UR5, UPT, UPT, UR4, 0x4000, URZ ;  /* 0x0000400004057890 */ /* 0x000fce000fffe0ff */
[----:B------:R-:W4:Y:S01]  /*0180*/  LDC.64 R38, c[0x0][0x380] ;  /* 0x0000e000ff267b82 */ /* 0x000f220000000a00 */
[----:B0-----:R-:W-:-:S07]  /*0190*/  IABS R8, R2 ;  /* 0x0000000200087213 */ /* 0x001fce0000000000 */
[----:B------:R-:W0:Y:S01]  /*01a0*/  LDC.64 R36, c[0x0][0x388] ;  /* 0x0000e200ff247b82 */ /* 0x000e220000000a00 */
[----:B------:R-:W5:Y:S01]  /*01b0*/  I2F.RP R3, R8 ;  /* 0x0000000800037306 */ /* 0x000f620000209400 */
[----:B---3--:R-:W-:Y:S02]  /*01c0*/  ULEA UR4, UR6, UR4, 0x18 ;  /* 0x0000000406047291 */ /* 0x008fe4000f8ec0ff */
[----:B------:R-:W-:Y:S01]  /*01d0*/  ULEA UR5, UR6, UR5, 0x18 ;  /* 0x0000000506057291 */ /* 0x000fe2000f8ec0ff */
[----:B------:R-:W3:Y:S03]  /*01e0*/  LDCU UR6, c[0x0][0x3a4] ;  /* 0x00007480ff0677ac */ /* 0x000ee60008000800 */
[----:B------:R-:W-:Y:S01]  /*01f0*/  LEA R28, R33, UR4, 0x7 ;  /* 0x00000004211c7c11 */ /* 0x000fe2000f8e38ff */
[----:B------:R-:W-:Y:S01]  /*0200*/  UMOV UR4, URZ ;  /* 0x000000ff00047c82 */ /* 0x000fe20008000000 */
[----:B-----5:R-:W5:Y:S02]  /*0210*/  MUFU.RCP R3, R3 ;  /* 0x0000000300037308 */ /* 0x020f640000001000 */
[----:B-----5:R-:W-:-:S06]  /*0220*/  IADD3 R4, PT, PT, R3, 0xffffffe, RZ ;  /* 0x0ffffffe03047810 */ /* 0x020fcc0007ffe0ff */
[----:B------:R5:W1:Y:S02]  /*0230*/  F2I.FTZ.U32.TRUNC.NTZ R5, R4 ;  /* 0x0000000400057305 */ /* 0x000a64000021f000 */
[----:B-----5:R-:W-:Y:S02]  /*0240*/  MOV R4, RZ ;  /* 0x000000ff00047202 */ /* 0x020fe40000000f00 */
[----:B-1----:R-:W-:-:S05]  /*0250*/  IADD3 R7, PT, PT, RZ, -R5, RZ ;  /* 0x80000005ff077210 */ /* 0x002fca0007ffe0ff */
[----:B------:R-:W-:-:S04]  /*0260*/  IMAD R7, R7, R8, RZ ;  /* 0x0000000807077224 */ /* 0x000fc800078e02ff */
[----:B------:R-:W-:Y:S01]  /*0270*/  IMAD.HI.U32 R5, R5, R7, R4 ;  /* 0x0000000705057227 */ /* 0x000fe200078e0004 */
[----:B------:R-:W-:-:S05]  /*0280*/  MOV R7, R9 ;  /* 0x0000000900077202 */ /* 0x000fca0000000f00 */
        /* <DEDUP_REMOVED lines=19> */
[----:B------:R-:W-:-:S03]  /*03c0*/  LEA R0, R35, UR5, 0x7 ;  /* 0x0000000523007c11 */ /* 0x000fc6000f8e38ff */
[-CC-:B------:R-:W-:Y:S02]  /*03d0*/  IMAD R4, R4, R2.reuse, R3.reuse ;  /* 0x0000000204047224 */ /* 0x180fe400078e0203 */
[----:B------:R-:W-:Y:S01]  /*03e0*/  IMAD R30, R7, R2, R3 ;  /* 0x00000002071e7224 */ /* 0x000fe200078e0203 */
[----:B------:R-:W-:Y:S01]  /*03f0*/  LEA R3, R35, R28, 0x2 ;  /* 0x0000001c23037211 */ /* 0x000fe200078e10ff */
[----:B------:R-:W-:Y:S01]  /*0400*/  IMAD R31, R4, UR7, R35 ;  /* 0x00000007041f7c24 */ /* 0x000fe2000f8e0223 */
[----:B------:R-:W-:Y:S01]  /*0410*/  LEA R2, R33, R0, 0x2 ;  /* 0x0000000021027211 */ /* 0x000fe200078e10ff */
[----:B0-234-:R-:W-:-:S07]  /*0420*/  IMAD R30, R30, UR7, R33 ;  /* 0x000000071e1e7c24 */ /* 0x01dfce000f8e0221 */
.L_x_4:
[----:B------:R-:W-:Y:S01]  /*0430*/  ISETP.GE.AND P0, PT, R35, UR6, PT ;  /* 0x0000000623007c0c */ /* 0x000fe2000bf06270 */
[----:B------:R-:W-:Y:S01]  /*0440*/  HFMA2 R41, -RZ, RZ, 0, 0 ;  /* 0x00000000ff297431 */ /* 0x000fe200000001ff */
[----:B------:R-:W-:Y:S01]  /*0450*/  ISETP.GE.AND P1, PT, R33, UR6, PT ;  /* 0x0000000621007c0c */ /* 0x000fe2000bf26270 */
[----:B------:R-:W-:Y:S01]  /*0460*/  IMAD.WIDE R14, R31, 0x4, R38 ;  /* 0x000000041f0e7825 */ /* 0x000fe200078e0226 */
[----:B------:R-:W-:Y:S02]  /*0470*/  ISETP.GE.OR P0, PT, R34, UR11, P0 ;  /* 0x0000000b22007c0c */ /* 0x000fe40008706670 */
[----:B------:R-:W-:Y:S01]  /*0480*/  ISETP.GE.OR P1, PT, R32, UR11, P1 ;  /* 0x0000000b20007c0c */ /* 0x000fe20008f26670 */
[----:B------:R-:W-:Y:S01]  /*0490*/  IMAD.WIDE R16, R30, 0x4, R36 ;  /* 0x000000041e107825 */ /* 0x000fe200078e0224 */
[----:B------:R-:W-:-:S09]  /*04a0*/  MOV R18, RZ ;  /* 0x000000ff00127202 */ /* 0x000fd20000000f00 */
[----:B------:R-:W2:Y:S04]  /*04b0*/  @!P0 LDG.E.CONSTANT R18, desc[UR8][R14.64] ;  /* 0x000000080e128981 */ /* 0x000ea8000c1e9900 */
[----:B------:R-:W3:Y:S01]  /*04c0*/  @!P1 LDG.E.CONSTANT R41, desc[UR8][R16.64] ;  /* 0x0000000810299981 */ /* 0x000ee2000c1e9900 */
[----:B------:R-:W-:Y:S01]  /*04d0*/  UIADD3 UR4, UPT, UPT, UR4, 0x20, URZ ;  /* 0x0000002004047890 */ /* 0x000fe2000fffe0ff */
[----:B------:R-:W-:Y:S02]  /*04e0*/  IADD3 R33, PT, PT, R33, 0x20, RZ ;  /* 0x0000002021217810 */ /* 0x000fe40007ffe0ff */
[----:B------:R-:W-:Y:S01]  /*04f0*/  IADD3 R35, PT, PT, R35, 0x20, RZ ;  /* 0x0000002023237810 */ /* 0x000fe20007ffe0ff */
[----:B------:R-:W-:Y:S01]  /*0500*/  UISETP.GE.AND UP0, UPT, UR4, UR6, UPT ;  /* 0x000000060400728c */ /* 0x000fe2000bf06270 */
[----:B------:R-:W-:-:S02]  /*0510*/  IADD3 R31, PT, PT, R31, 0x20, RZ ;  /* 0x000000201f1f7810 */ /* 0x000fc40007ffe0ff */
[----:B------:R-:W-:Y:S01]  /*0520*/  IADD3 R30, PT, PT, R30, 0x20, RZ ;  /* 0x000000201e1e7810 */ /* 0x000fe20007ffe0ff */
[----:B--2---:R-:W-:Y:S04]  /*0530*/  STS [R3], R18 ;  /* 0x0000001203007388 */ /* 0x004fe80000000800 */
[----:B---3--:R-:W-:Y:S01]  /*0540*/  STS [R2], R41 ;  /* 0x0000002902007388 */ /* 0x008fe20000000800 */
[----:B------:R-:W-:Y:S06]  /*0550*/  BAR.SYNC.DEFER_BLOCKING 0x0 ;  /* 0x0000000000007b1d */ /* 0x000fec0000010000 */
[----:B------:R-:W-:Y:S04]  /*0560*/  LDS.128 R4, [R28] ;  /* 0x000000001c047984 */ /* 0x000fe80000000c00 */
[----:B------:R-:W0:Y:S04]  /*0570*/  LDS.128 R8, [R0] ;  /* 0x0000000000087984 */ /* 0x000e280000000c00 */
[----:B------:R-:W-:Y:S04]  /*0580*/  LDS.128 R20, [R28+0x10] ;  /* 0x000010001c147984 */ /* 0x000fe80000000c00 */
[----:B------:R-:W1:Y:S04]  /*0590*/  LDS.128 R24, [R0+0x10] ;  /* 0x0000100000187984 */ /* 0x000e680000000c00 */
[----:B------:R-:W-:Y:S01]  /*05a0*/  LDS.128 R16, [R0+0x20] ;  /* 0x0000200000107984 */ /* 0x000fe20000000c00 */
[----:B0-----:R-:W-:-:S03]  /*05b0*/  FFMA R4, R4, R8, R13 ;  /* 0x0000000804047223 */ /* 0x001fc6000000000d */
[----:B------:R-:W0:Y:S01]  /*05c0*/  LDS.128 R12, [R28+0x20] ;  /* 0x000020001c0c7984 */ /* 0x000e220000000c00 */
[----:B------:R-:W-:-:S04]  /*05d0*/  FFMA R5, R5, R9, R4 ;  /* 0x0000000905057223 */ /* 0x000fc80000000004 */
[----:B------:R-:W-:-:S04]  /*05e0*/  FFMA R6, R6, R10, R5 ;  /* 0x0000000a06067223 */ /* 0x000fc80000000005 */
[----:B------:R-:W-:Y:S02]  /*05f0*/  FFMA R7, R7, R11, R6 ;  /* 0x0000000b07077223 */ /* 0x000fe40000000006 */
[----:B------:R-:W-:Y:S02]  /*0600*/  LDS.128 R8, [R0+0x30] ;  /* 0x0000300000087984 */ /* 0x000fe40000000c00 */
[----:B-1----:R-:W-:Y:S02]  /*0610*/  FFMA R20, R20, R24, R7 ;  /* 0x0000001814147223 */ /* 0x002fe40000000007 */
[----:B------:R-:W1:Y:S02]  /*0620*/  LDS.128 R4, [R28+0x30] ;  /* 0x000030001c047984 */ /* 0x000e640000000c00 */
[----:B------:R-:W-:-:S04]  /*0630*/  FFMA R21, R21, R25, R20 ;  /* 0x0000001915157223 */ /* 0x000fc80000000014 */
[----:B------:R-:W-:-:S04]  /*0640*/  FFMA R22, R22, R26, R21 ;  /* 0x0000001a16167223 */ /* 0x000fc80000000015 */
[----:B------:R-:W-:Y:S02]  /*0650*/  FFMA R23, R23, R27, R22 ;  /* 0x0000001b17177223 */ /* 0x000fe40000000016 */
[----:B------:R-:W-:Y:S02]  /*0660*/  LDS.128 R24, [R28+0x40] ;  /* 0x000040001c187984 */ /* 0x000fe40000000c00 */
[----:B0-----:R-:W-:Y:S02]  /*0670*/  FFMA R12, R12, R16, R23 ;  /* 0x000000100c0c7223 */ /* 0x001fe40000000017 */
[----:B------:R-:W0:Y:S02]  /*0680*/  LDS.128 R20, [R0+0x40] ;  /* 0x0000400000147984 */ /* 0x000e240000000c00 */
        /* <DEDUP_REMOVED lines=20> */
[----:B------:R-:W-:-:S04]  /*07d0*/  FFMA R15, R15, R19, R14 ;  /* 0x000000130f0f7223 */ /* 0x000fc8000000000e */
[----:B0-----:R-:W-:-:S04]  /*07e0*/  FFMA R4, R4, R8, R15 ;  /* 0x0000000804047223 */ /* 0x001fc8000000000f */
[----:B------:R-:W-:-:S04]  /*07f0*/  FFMA R5, R5, R9, R4 ;  /* 0x0000000905057223 */ /* 0x000fc80000000004 */
[----:B------:R-:W-:-:S04]  /*0800*/  FFMA R6, R6, R10, R5 ;  /* 0x0000000a06067223 */ /* 0x000fc80000000005 */
[----:B------:R-:W-:-:S04]  /*0810*/  FFMA R7, R7, R11, R6 ;  /* 0x0000000b07077223 */ /* 0x000fc80000000006 */
[----:B-1----:R-:W-:-:S04]  /*0820*/  FFMA R20, R20, R24, R7 ;  /* 0x0000001814147223 */ /* 0x002fc80000000007 */
[----:B------:R-:W-:-:S04]  /*0830*/  FFMA R21, R21, R25, R20 ;  /* 0x0000001915157223 */ /* 0x000fc80000000014 */
[----:B------:R-:W-:-:S04]  /*0840*/  FFMA R22, R22, R26, R21 ;  /* 0x0000001a16167223 */ /* 0x000fc80000000015 */
[----:B------:R-:W-:Y:S01]  /*0850*/  FFMA R13, R23, R27, R22 ;  /* 0x0000001b170d7223 */ /* 0x000fe20000000016 */
[----:B------:R-:W-:Y:S06]  /*0860*/  BAR.SYNC.DEFER_BLOCKING 0x0 ;  /* 0x0000000000007b1d */ /* 0x000fec0000010000 */
[----:B------:R-:W-:Y:S05]  /*0870*/  BRA.U !UP0, `(.L_x_4) ;  /* 0xfffffff908ec7547 */ /* 0x000fea000b83ffff */
.L_x_3:
[----:B------:R-:W-:Y:S05]  /*0880*/  @P2 EXIT ;  /* 0x000000000000294d */ /* 0x000fea0003800000 */
[----:B------:R-:W0:Y:S01]  /*0890*/  LDC.64 R2, c[0x0][0x390] ;  /* 0x0000e400ff027b82 */ /* 0x000e220000000a00 */
[----:B------:R-:W1:Y:S01]  /*08a0*/  LDCU UR4, c[0x0][0x3a8] ;  /* 0x00007500ff0477ac */ /* 0x000e620008000800 */
[----:B------:R-:W-:-:S04]  /*08b0*/  IMAD R29, R29, UR12, R34 ;  /* 0x0000000c1d1d7c24 */ /* 0x000fc8000f8e0222 */
[----:B------:R-:W-:Y:S02]  /*08c0*/  IMAD R29, R29, UR12, R32 ;  /* 0x0000000c1d1d7c24 */ /* 0x000fe4000f8e0220 */
[----:B-1----:R-:W-:Y:S02]  /*08d0*/  FMUL R13, R13, UR4 ;  /* 0x000000040d0d7c20 */ /* 0x002fe40008400000 */
[----:B0-----:R-:W-:-:S05]  /*08e0*/  IMAD.WIDE.U32 R2, R29, 0x4, R2 ;  /* 0x000000041d027825 */ /* 0x001fca00078e0002 */
[----:B------:R-:W-:Y:S01]  /*08f0*/  STG.E desc[UR8][R2.64], R13 ;  /* 0x0000000d02007986 */ /* 0x000fe2000c101908 */
[----:B------:R-:W-:Y:S05]  /*0900*/  EXIT ;  /* 0x000000000000794d */ /* 0x000fea0003800000 */
.L_x_5:
        /* <DEDUP_REMOVED lines=15> */
.L_x_7:


//--------------------- .nv.shared._ZN7adaattn7kernels14qk_gemm_kernelI6__halfEEvPKT_S5_PS3_iiiif --------------------------
	.section	.nv.shared._ZN7adaattn7kernels14qk_gemm_kernelI6__halfEEvPKT_S5_PS3_iiiif,"aw",@nobits
	.sectionflags	@""
	.align	2
.nv.shared._ZN7adaattn7kernels14qk_gemm_kernelI6__halfEEvPKT_S5_PS3_iiiif:
	.zero		17408


//--------------------- .nv.shared.reserved.0     --------------------------
	.section	.nv.shared.reserved.0,"aw",@nobits
	.weak		__nv_reservedSMEM_offset_0_alias
	.size		__nv_reservedSMEM_offset_0_alias, 0, 64
	.other		__nv_reservedSMEM_offset_0_alias,@"STO_CUDA_RESERVED_SHARED STV_DEFAULT"
__nv_reservedSMEM_offset_0_alias:
	.zero		0
	.zero		64


//--------------------- .nv.shared._ZN7adaattn7kernels14qk_gemm_kernelIfEEvPKT_S4_PS2_iiiif --------------------------
	.section	.nv.shared._ZN7adaattn7kernels14qk_gemm_kernelIfEEvPKT_S4_PS2_iiiif,"aw",@nobits
	.sectionflags	@""
	.align	4
.nv.shared._ZN7adaattn7kernels14qk_gemm_kernelIfEEvPKT_S4_PS2_iiiif:
	.zero		33792


//--------------------- .nv.constant0._ZN7adaattn7kernels14qk_gemm_kernelI6__halfEEvPKT_S5_PS3_iiiif --------------------------
	.section	.nv.constant0._ZN7adaattn7kernels14qk_gemm_kernelI6__halfEEvPKT_S5_PS3_iiiif,"a",@progbits
	.sectionflags	@""
	.align	4
.nv.constant0._ZN7adaattn7kernels14qk_gemm_kernelI6__halfEEvPKT_S5_PS3_iiiif:
	.zero		940


//--------------------- .nv.constant0._ZN7adaattn7kernels14qk_gemm_kernelIfEEvPKT_S4_PS2_iiiif --------------------------
	.section	.nv.constant0._ZN7adaattn7kernels14qk_gemm_kernelIfEEvPKT_S4_PS2_iiiif,"a",@progbits
	.sectionflags	@""
	.align	4
.nv.constant0._ZN7adaattn7kernels14qk_gemm_kernelIfEEvPKT_S4_PS2_iiiif:
	.zero		940


//--------------------- SYMBOLS --------------------------

	.type		.nv.reservedSmem.offset0,@object
	.size		.nv.reservedSmem.offset0,0x4
	.type		.nv.reservedSmem.cap,@object
	.size		.nv.reservedSmem.cap,0x4
